//
// Generated by NVIDIA NVVM Compiler
//
// Compiler Build ID: CL-36424714
// Cuda compilation tools, release 13.0, V13.0.88
// Based on NVVM 20.0.0
//

.version 9.0
.target sm_100
.address_size 64

	// .globl	fill_value
.func  (.param .align 16 .b8 func_retval0[16]) __internal_trig_reduction_slowpathd
(
	.param .b64 __internal_trig_reduction_slowpathd_param_0
)
;
// _ZZ14accuracyKernelE13block_correct has been demoted
// _ZZ18sumReductionKernelE5sdata has been demoted
.global .align 8 .b8 __cudart_i2opi_d[144] = {8, 93, 141, 31, 177, 95, 251, 107, 234, 146, 82, 138, 247, 57, 7, 61, 123, 241, 229, 235, 199, 186, 39, 117, 45, 234, 95, 158, 102, 63, 70, 79, 183, 9, 203, 39, 207, 126, 54, 109, 31, 109, 10, 90, 139, 17, 47, 239, 15, 152, 5, 222, 255, 151, 248, 31, 59, 40, 249, 189, 139, 95, 132, 156, 244, 57, 83, 131, 57, 214, 145, 57, 65, 126, 95, 180, 38, 112, 156, 233, 132, 68, 187, 46, 245, 53, 130, 232, 62, 167, 41, 177, 28, 235, 29, 254, 28, 146, 209, 9, 234, 46, 73, 6, 224, 210, 77, 66, 58, 110, 36, 183, 97, 197, 187, 222, 171, 99, 81, 254, 65, 144, 67, 60, 153, 149, 98, 219, 192, 221, 52, 245, 209, 87, 39, 252, 41, 21, 68, 78, 110, 131, 249, 162};
.global .align 16 .b8 __cudart_sin_cos_coeffs[128] = {70, 210, 176, 44, 241, 229, 90, 190, 146, 227, 172, 105, 227, 29, 199, 62, 161, 98, 219, 25, 160, 1, 42, 191, 24, 8, 17, 17, 17, 17, 129, 63, 84, 85, 85, 85, 85, 85, 197, 191, 0, 0, 0, 0, 0, 0, 0, 0, 0, 0, 0, 0, 0, 0, 0, 0, 100, 129, 253, 32, 131, 255, 168, 189, 40, 133, 239, 193, 167, 238, 33, 62, 217, 230, 6, 142, 79, 126, 146, 190, 233, 188, 221, 25, 160, 1, 250, 62, 71, 93, 193, 22, 108, 193, 86, 191, 81, 85, 85, 85, 85, 85, 165, 63, 0, 0, 0, 0, 0, 0, 224, 191, 0, 0, 0, 0, 0, 0, 240, 63};

.visible .entry fill_value(
	.param .u64 .ptr .align 1 fill_value_param_0,
	.param .u32 fill_value_param_1,
	.param .f64 fill_value_param_2
)
{
	.reg .pred 	%p<2>;
	.reg .b32 	%r<6>;
	.reg .b64 	%rd<5>;
	.reg .b64 	%fd<2>;

	ld.param.u64 	%rd1, [fill_value_param_0];
	ld.param.u32 	%r2, [fill_value_param_1];
	ld.param.f64 	%fd1, [fill_value_param_2];
	mov.u32 	%r3, %ctaid.x;
	mov.u32 	%r4, %ntid.x;
	mov.u32 	%r5, %tid.x;
	mad.lo.s32 	%r1, %r3, %r4, %r5;
	setp.ge.s32 	%p1, %r1, %r2;
	@%p1 bra 	$L__BB0_2;
	cvta.to.global.u64 	%rd2, %rd1;
	mul.wide.s32 	%rd3, %r1, 8;
	add.s64 	%rd4, %rd2, %rd3;
	st.global.f64 	[%rd4], %fd1;
$L__BB0_2:
	ret;

}
	// .globl	vector_add
.visible .entry vector_add(
	.param .u64 .ptr .align 1 vector_add_param_0,
	.param .u64 .ptr .align 1 vector_add_param_1,
	.param .u64 .ptr .align 1 vector_add_param_2,
	.param .u32 vector_add_param_3,
	.param .u32 vector_add_param_4
)
{
	.reg .pred 	%p<3>;
	.reg .b32 	%r<7>;
	.reg .b64 	%rd<15>;
	.reg .b64 	%fd<7>;

	ld.param.u64 	%rd4, [vector_add_param_0];
	ld.param.u64 	%rd5, [vector_add_param_1];
	ld.param.u64 	%rd6, [vector_add_param_2];
	ld.param.u32 	%r3, [vector_add_param_3];
	ld.param.u32 	%r2, [vector_add_param_4];
	cvta.to.global.u64 	%rd1, %rd6;
	cvta.to.global.u64 	%rd2, %rd5;
	cvta.to.global.u64 	%rd3, %rd4;
	mov.u32 	%r4, %ctaid.x;
	mov.u32 	%r5, %ntid.x;
	mov.u32 	%r6, %tid.x;
	mad.lo.s32 	%r1, %r4, %r5, %r6;
	setp.ge.s32 	%p1, %r1, %r3;
	@%p1 bra 	$L__BB1_4;
	setp.ne.s32 	%p2, %r2, 1;
	@%p2 bra 	$L__BB1_3;
	mul.wide.s32 	%rd11, %r1, 8;
	add.s64 	%rd12, %rd3, %rd11;
	ld.global.f64 	%fd4, [%rd12];
	add.s64 	%rd13, %rd2, %rd11;
	ld.global.f64 	%fd5, [%rd13];
	sub.f64 	%fd6, %fd4, %fd5;
	add.s64 	%rd14, %rd1, %rd11;
	st.global.f64 	[%rd14], %fd6;
	bra.uni 	$L__BB1_4;
$L__BB1_3:
	mul.wide.s32 	%rd7, %r1, 8;
	add.s64 	%rd8, %rd3, %rd7;
	ld.global.f64 	%fd1, [%rd8];
	add.s64 	%rd9, %rd2, %rd7;
	ld.global.f64 	%fd2, [%rd9];
	add.f64 	%fd3, %fd1, %fd2;
	add.s64 	%rd10, %rd1, %rd7;
	st.global.f64 	[%rd10], %fd3;
$L__BB1_4:
	ret;

}
	// .globl	scaleVector
.visible .entry scaleVector(
	.param .u64 .ptr .align 1 scaleVector_param_0,
	.param .f64 scaleVector_param_1,
	.param .u32 scaleVector_param_2
)
{
	.reg .pred 	%p<2>;
	.reg .b32 	%r<6>;
	.reg .b64 	%rd<5>;
	.reg .b64 	%fd<4>;

	ld.param.u64 	%rd1, [scaleVector_param_0];
	ld.param.f64 	%fd1, [scaleVector_param_1];
	ld.param.u32 	%r2, [scaleVector_param_2];
	mov.u32 	%r3, %ctaid.x;
	mov.u32 	%r4, %ntid.x;
	mov.u32 	%r5, %tid.x;
	mad.lo.s32 	%r1, %r3, %r4, %r5;
	setp.ge.s32 	%p1, %r1, %r2;
	@%p1 bra 	$L__BB2_2;
	cvta.to.global.u64 	%rd2, %rd1;
	mul.wide.s32 	%rd3, %r1, 8;
	add.s64 	%rd4, %rd2, %rd3;
	ld.global.f64 	%fd2, [%rd4];
	mul.f64 	%fd3, %fd1, %fd2;
	st.global.f64 	[%rd4], %fd3;
$L__BB2_2:
	ret;

}
	// .globl	element_op
.visible .entry element_op(
	.param .u64 .ptr .align 1 element_op_param_0,
	.param .u64 .ptr .align 1 element_op_param_1,
	.param .u32 element_op_param_2,
	.param .u32 element_op_param_3,
	.param .f64 element_op_param_4
)
{
	.reg .pred 	%p<48>;
	.reg .b32 	%r<132>;
	.reg .b32 	%f<9>;
	.reg .b64 	%rd<48>;
	.reg .b64 	%fd<315>;

	ld.param.u64 	%rd3, [element_op_param_0];
	ld.param.u64 	%rd4, [element_op_param_1];
	ld.param.u32 	%r41, [element_op_param_2];
	ld.param.u32 	%r40, [element_op_param_3];
	ld.param.f64 	%fd61, [element_op_param_4];
	cvta.to.global.u64 	%rd1, %rd4;
	cvta.to.global.u64 	%rd2, %rd3;
	mov.u32 	%r42, %ctaid.x;
	mov.u32 	%r43, %ntid.x;
	mov.u32 	%r44, %tid.x;
	mad.lo.s32 	%r1, %r42, %r43, %r44;
	setp.ge.s32 	%p3, %r1, %r41;
	@%p3 bra 	$L__BB3_64;
	setp.gt.s32 	%p4, %r40, 3;
	@%p4 bra 	$L__BB3_10;
	setp.gt.s32 	%p11, %r40, 1;
	@%p11 bra 	$L__BB3_6;
	setp.eq.s32 	%p14, %r40, 0;
	@%p14 bra 	$L__BB3_24;
	setp.eq.s32 	%p15, %r40, 1;
	@%p15 bra 	$L__BB3_5;
	bra.uni 	$L__BB3_64;
$L__BB3_5:
	mul.wide.s32 	%rd41, %r1, 8;
	add.s64 	%rd42, %rd2, %rd41;
	ld.global.f64 	%fd278, [%rd42];
	mul.f64 	%fd279, %fd61, %fd278;
	add.s64 	%rd43, %rd1, %rd41;
	st.global.f64 	[%rd43], %fd279;
	bra.uni 	$L__BB3_64;
$L__BB3_6:
	setp.eq.s32 	%p12, %r40, 2;
	@%p12 bra 	$L__BB3_28;
	setp.eq.s32 	%p13, %r40, 3;
	@%p13 bra 	$L__BB3_8;
	bra.uni 	$L__BB3_64;
$L__BB3_8:
	mul.wide.s32 	%rd25, %r1, 8;
	add.s64 	%rd26, %rd2, %rd25;
	ld.global.f64 	%fd12, [%rd26];
	abs.f64 	%fd13, %fd12;
	setp.neu.f64 	%p36, %fd13, 0d7FF0000000000000;
	@%p36 bra 	$L__BB3_33;
	mov.f64 	%fd231, 0d0000000000000000;
	mul.rn.f64 	%fd302, %fd12, %fd231;
	mov.b32 	%r122, 1;
	bra.uni 	$L__BB3_36;
$L__BB3_10:
	setp.gt.s32 	%p5, %r40, 5;
	@%p5 bra 	$L__BB3_15;
	setp.eq.s32 	%p9, %r40, 4;
	@%p9 bra 	$L__BB3_37;
	setp.eq.s32 	%p10, %r40, 5;
	@%p10 bra 	$L__BB3_13;
	bra.uni 	$L__BB3_64;
$L__BB3_13:
	mul.wide.s32 	%rd17, %r1, 8;
	add.s64 	%rd18, %rd2, %rd17;
	ld.global.f64 	%fd30, [%rd18];
	{
	.reg .b32 %temp; 
	mov.b64 	{%temp, %r94}, %fd30;
	}
	and.b32  	%r16, %r94, 2147483647;
	{
	.reg .b32 %temp; 
	mov.b64 	{%r95, %temp}, %fd30;
	}
	mov.b64 	%fd31, {%r95, %r16};
	setp.ltu.f64 	%p30, %fd31, 0d3FE4F92224DD2F1A;
	@%p30 bra 	$L__BB3_45;
	add.f64 	%fd154, %fd31, %fd31;
	cvt.rn.f32.f64 	%f4, %fd154;
	mul.f32 	%f5, %f4, 0f3FB8AA3B;
	cvt.rni.f32.f32 	%f6, %f5;
	cvt.f64.f32 	%fd155, %f6;
	fma.rn.f64 	%fd156, %fd155, 0dBFE62E42FEFA39EF, %fd154;
	fma.rn.f64 	%fd157, %fd156, 0d3E5AE904A4741B81, 0d3E928A27F89B6999;
	fma.rn.f64 	%fd158, %fd157, %fd156, 0d3EC71DE715FF7E07;
	fma.rn.f64 	%fd159, %fd158, %fd156, 0d3EFA019A6B0AC45A;
	fma.rn.f64 	%fd160, %fd159, %fd156, 0d3F2A01A017EED94F;
	fma.rn.f64 	%fd161, %fd160, %fd156, 0d3F56C16C17F2A71B;
	fma.rn.f64 	%fd162, %fd161, %fd156, 0d3F811111111173C4;
	fma.rn.f64 	%fd163, %fd162, %fd156, 0d3FA555555555211A;
	fma.rn.f64 	%fd164, %fd163, %fd156, 0d3FC5555555555540;
	fma.rn.f64 	%fd165, %fd164, %fd156, 0d3FE0000000000005;
	mul.f64 	%fd166, %fd156, %fd165;
	fma.rn.f64 	%fd167, %fd166, %fd156, %fd156;
	ex2.approx.ftz.f32 	%f7, %f6;
	cvt.f64.f32 	%fd168, %f7;
	mov.f64 	%fd169, 0d3FF0000000000000;
	sub.f64 	%fd170, %fd169, %fd168;
	neg.f64 	%fd171, %fd167;
	fma.rn.f64 	%fd172, %fd171, %fd168, %fd170;
	mov.f64 	%fd173, 0d4000000000000000;
	sub.f64 	%fd174, %fd173, %fd172;
	rcp.approx.ftz.f64 	%fd175, %fd174;
	neg.f64 	%fd176, %fd174;
	fma.rn.f64 	%fd177, %fd176, %fd175, 0d3FF0000000000000;
	fma.rn.f64 	%fd178, %fd177, %fd177, %fd177;
	fma.rn.f64 	%fd179, %fd178, %fd175, %fd175;
	fma.rn.f64 	%fd180, %fd179, 0dC000000000000000, 0d3FF0000000000000;
	setp.gt.u32 	%p31, %r16, 1077088193;
	selp.f64 	%fd181, 0d3FF0000000000000, %fd180, %p31;
	copysign.f64 	%fd306, %fd30, %fd181;
	bra.uni 	$L__BB3_46;
$L__BB3_15:
	setp.eq.s32 	%p6, %r40, 6;
	@%p6 bra 	$L__BB3_47;
	setp.eq.s32 	%p7, %r40, 7;
	@%p7 bra 	$L__BB3_54;
	setp.eq.s32 	%p8, %r40, 8;
	@%p8 bra 	$L__BB3_18;
	bra.uni 	$L__BB3_64;
$L__BB3_18:
	mul.wide.s32 	%rd5, %r1, 8;
	add.s64 	%rd6, %rd2, %rd5;
	ld.global.f64 	%fd312, [%rd6];
	{
	.reg .b32 %temp; 
	mov.b64 	{%temp, %r128}, %fd312;
	}
	{
	.reg .b32 %temp; 
	mov.b64 	{%r129, %temp}, %fd312;
	}
	setp.gt.s32 	%p16, %r128, 1048575;
	mov.b32 	%r130, -1023;
	@%p16 bra 	$L__BB3_20;
	mul.f64 	%fd312, %fd312, 0d4350000000000000;
	{
	.reg .b32 %temp; 
	mov.b64 	{%temp, %r128}, %fd312;
	}
	{
	.reg .b32 %temp; 
	mov.b64 	{%r129, %temp}, %fd312;
	}
	mov.b32 	%r130, -1077;
$L__BB3_20:
	add.s32 	%r47, %r128, -1;
	setp.gt.u32 	%p17, %r47, 2146435070;
	@%p17 bra 	$L__BB3_62;
	shr.u32 	%r50, %r128, 20;
	add.s32 	%r131, %r130, %r50;
	and.b32  	%r51, %r128, 1048575;
	or.b32  	%r52, %r51, 1072693248;
	mov.b64 	%fd313, {%r129, %r52};
	setp.lt.u32 	%p19, %r52, 1073127583;
	@%p19 bra 	$L__BB3_23;
	{
	.reg .b32 %temp; 
	mov.b64 	{%r53, %temp}, %fd313;
	}
	{
	.reg .b32 %temp; 
	mov.b64 	{%temp, %r54}, %fd313;
	}
	add.s32 	%r55, %r54, -1048576;
	mov.b64 	%fd313, {%r53, %r55};
	add.s32 	%r131, %r131, 1;
$L__BB3_23:
	add.f64 	%fd63, %fd313, 0dBFF0000000000000;
	add.f64 	%fd64, %fd313, 0d3FF0000000000000;
	rcp.approx.ftz.f64 	%fd65, %fd64;
	neg.f64 	%fd66, %fd64;
	fma.rn.f64 	%fd67, %fd66, %fd65, 0d3FF0000000000000;
	fma.rn.f64 	%fd68, %fd67, %fd67, %fd67;
	fma.rn.f64 	%fd69, %fd68, %fd65, %fd65;
	mul.f64 	%fd70, %fd63, %fd69;
	fma.rn.f64 	%fd71, %fd63, %fd69, %fd70;
	mul.f64 	%fd72, %fd71, %fd71;
	fma.rn.f64 	%fd73, %fd72, 0d3EB1380B3AE80F1E, 0d3ED0EE258B7A8B04;
	fma.rn.f64 	%fd74, %fd73, %fd72, 0d3EF3B2669F02676F;
	fma.rn.f64 	%fd75, %fd74, %fd72, 0d3F1745CBA9AB0956;
	fma.rn.f64 	%fd76, %fd75, %fd72, 0d3F3C71C72D1B5154;
	fma.rn.f64 	%fd77, %fd76, %fd72, 0d3F624924923BE72D;
	fma.rn.f64 	%fd78, %fd77, %fd72, 0d3F8999999999A3C4;
	fma.rn.f64 	%fd79, %fd78, %fd72, 0d3FB5555555555554;
	sub.f64 	%fd80, %fd63, %fd71;
	add.f64 	%fd81, %fd80, %fd80;
	neg.f64 	%fd82, %fd71;
	fma.rn.f64 	%fd83, %fd82, %fd63, %fd81;
	mul.f64 	%fd84, %fd69, %fd83;
	mul.f64 	%fd85, %fd72, %fd79;
	fma.rn.f64 	%fd86, %fd85, %fd71, %fd84;
	xor.b32  	%r56, %r131, -2147483648;
	mov.b32 	%r57, 1127219200;
	mov.b64 	%fd87, {%r56, %r57};
	mov.b32 	%r58, -2147483648;
	mov.b64 	%fd88, {%r58, %r57};
	sub.f64 	%fd89, %fd87, %fd88;
	fma.rn.f64 	%fd90, %fd89, 0d3FE62E42FEFA39EF, %fd71;
	fma.rn.f64 	%fd91, %fd89, 0dBFE62E42FEFA39EF, %fd90;
	sub.f64 	%fd92, %fd91, %fd71;
	sub.f64 	%fd93, %fd86, %fd92;
	fma.rn.f64 	%fd94, %fd89, 0d3C7ABC9E3B39803F, %fd93;
	add.f64 	%fd314, %fd90, %fd94;
	bra.uni 	$L__BB3_63;
$L__BB3_24:
	mul.wide.s32 	%rd44, %r1, 8;
	add.s64 	%rd45, %rd2, %rd44;
	ld.global.f64 	%fd1, [%rd45];
	fma.rn.f64 	%fd280, %fd1, 0d3FF71547652B82FE, 0d4338000000000000;
	{
	.reg .b32 %temp; 
	mov.b64 	{%r2, %temp}, %fd280;
	}
	mov.f64 	%fd281, 0dC338000000000000;
	add.rn.f64 	%fd282, %fd280, %fd281;
	fma.rn.f64 	%fd283, %fd282, 0dBFE62E42FEFA39EF, %fd1;
	fma.rn.f64 	%fd284, %fd282, 0dBC7ABC9E3B39803F, %fd283;
	fma.rn.f64 	%fd285, %fd284, 0d3E5ADE1569CE2BDF, 0d3E928AF3FCA213EA;
	fma.rn.f64 	%fd286, %fd285, %fd284, 0d3EC71DEE62401315;
	fma.rn.f64 	%fd287, %fd286, %fd284, 0d3EFA01997C89EB71;
	fma.rn.f64 	%fd288, %fd287, %fd284, 0d3F2A01A014761F65;
	fma.rn.f64 	%fd289, %fd288, %fd284, 0d3F56C16C1852B7AF;
	fma.rn.f64 	%fd290, %fd289, %fd284, 0d3F81111111122322;
	fma.rn.f64 	%fd291, %fd290, %fd284, 0d3FA55555555502A1;
	fma.rn.f64 	%fd292, %fd291, %fd284, 0d3FC5555555555511;
	fma.rn.f64 	%fd293, %fd292, %fd284, 0d3FE000000000000B;
	fma.rn.f64 	%fd294, %fd293, %fd284, 0d3FF0000000000000;
	fma.rn.f64 	%fd295, %fd294, %fd284, 0d3FF0000000000000;
	{
	.reg .b32 %temp; 
	mov.b64 	{%r3, %temp}, %fd295;
	}
	{
	.reg .b32 %temp; 
	mov.b64 	{%temp, %r4}, %fd295;
	}
	shl.b32 	%r108, %r2, 20;
	add.s32 	%r109, %r108, %r4;
	mov.b64 	%fd299, {%r3, %r109};
	{
	.reg .b32 %temp; 
	mov.b64 	{%temp, %r110}, %fd1;
	}
	mov.b32 	%f8, %r110;
	abs.f32 	%f1, %f8;
	setp.lt.f32 	%p44, %f1, 0f4086232B;
	@%p44 bra 	$L__BB3_27;
	setp.lt.f64 	%p45, %fd1, 0d0000000000000000;
	add.f64 	%fd296, %fd1, 0d7FF0000000000000;
	selp.f64 	%fd299, 0d0000000000000000, %fd296, %p45;
	setp.geu.f32 	%p46, %f1, 0f40874800;
	@%p46 bra 	$L__BB3_27;
	shr.u32 	%r111, %r2, 31;
	add.s32 	%r112, %r2, %r111;
	shr.s32 	%r113, %r112, 1;
	shl.b32 	%r114, %r113, 20;
	add.s32 	%r115, %r4, %r114;
	mov.b64 	%fd297, {%r3, %r115};
	sub.s32 	%r116, %r2, %r113;
	shl.b32 	%r117, %r116, 20;
	add.s32 	%r118, %r117, 1072693248;
	mov.b32 	%r119, 0;
	mov.b64 	%fd298, {%r119, %r118};
	mul.f64 	%fd299, %fd298, %fd297;
$L__BB3_27:
	add.s64 	%rd47, %rd1, %rd44;
	st.global.f64 	[%rd47], %fd299;
	bra.uni 	$L__BB3_64;
$L__BB3_28:
	mul.wide.s32 	%rd33, %r1, 8;
	add.s64 	%rd34, %rd2, %rd33;
	ld.global.f64 	%fd6, [%rd34];
	abs.f64 	%fd7, %fd6;
	setp.neu.f64 	%p40, %fd7, 0d7FF0000000000000;
	@%p40 bra 	$L__BB3_30;
	mov.f64 	%fd257, 0d0000000000000000;
	mul.rn.f64 	%fd300, %fd6, %fd257;
	mov.b32 	%r120, 0;
	bra.uni 	$L__BB3_32;
$L__BB3_30:
	mul.f64 	%fd252, %fd6, 0d3FE45F306DC9C883;
	cvt.rni.s32.f64 	%r120, %fd252;
	cvt.rn.f64.s32 	%fd253, %r120;
	fma.rn.f64 	%fd254, %fd253, 0dBFF921FB54442D18, %fd6;
	fma.rn.f64 	%fd255, %fd253, 0dBC91A62633145C00, %fd254;
	fma.rn.f64 	%fd300, %fd253, 0dB97B839A252049C0, %fd255;
	setp.ltu.f64 	%p41, %fd7, 0d41E0000000000000;
	@%p41 bra 	$L__BB3_32;
	{ // callseq 2, 0
	.param .b64 param0;
	st.param.f64 	[param0], %fd6;
	.param .align 16 .b8 retval0[16];
	call.uni (retval0), 
	__internal_trig_reduction_slowpathd, 
	(
	param0
	);
	ld.param.f64 	%fd300, [retval0];
	ld.param.b32 	%r120, [retval0+8];
	} // callseq 2
$L__BB3_32:
	shl.b32 	%r105, %r120, 6;
	cvt.u64.u32 	%rd35, %r105;
	and.b64  	%rd36, %rd35, 64;
	mov.u64 	%rd37, __cudart_sin_cos_coeffs;
	add.s64 	%rd38, %rd37, %rd36;
	mul.rn.f64 	%fd258, %fd300, %fd300;
	and.b32  	%r106, %r120, 1;
	setp.eq.b32 	%p42, %r106, 1;
	selp.f64 	%fd259, 0dBDA8FF8320FD8164, 0d3DE5DB65F9785EBA, %p42;
	ld.global.nc.v2.f64 	{%fd260, %fd261}, [%rd38];
	fma.rn.f64 	%fd262, %fd259, %fd258, %fd260;
	fma.rn.f64 	%fd263, %fd262, %fd258, %fd261;
	ld.global.nc.v2.f64 	{%fd264, %fd265}, [%rd38+16];
	fma.rn.f64 	%fd266, %fd263, %fd258, %fd264;
	fma.rn.f64 	%fd267, %fd266, %fd258, %fd265;
	ld.global.nc.v2.f64 	{%fd268, %fd269}, [%rd38+32];
	fma.rn.f64 	%fd270, %fd267, %fd258, %fd268;
	fma.rn.f64 	%fd271, %fd270, %fd258, %fd269;
	fma.rn.f64 	%fd272, %fd271, %fd300, %fd300;
	fma.rn.f64 	%fd273, %fd271, %fd258, 0d3FF0000000000000;
	selp.f64 	%fd274, %fd273, %fd272, %p42;
	and.b32  	%r107, %r120, 2;
	setp.eq.s32 	%p43, %r107, 0;
	mov.f64 	%fd275, 0d0000000000000000;
	sub.f64 	%fd276, %fd275, %fd274;
	selp.f64 	%fd277, %fd274, %fd276, %p43;
	add.s64 	%rd40, %rd1, %rd33;
	st.global.f64 	[%rd40], %fd277;
	bra.uni 	$L__BB3_64;
$L__BB3_33:
	mul.f64 	%fd226, %fd12, 0d3FE45F306DC9C883;
	cvt.rni.s32.f64 	%r121, %fd226;
	cvt.rn.f64.s32 	%fd227, %r121;
	fma.rn.f64 	%fd228, %fd227, 0dBFF921FB54442D18, %fd12;
	fma.rn.f64 	%fd229, %fd227, 0dBC91A62633145C00, %fd228;
	fma.rn.f64 	%fd302, %fd227, 0dB97B839A252049C0, %fd229;
	setp.ltu.f64 	%p37, %fd13, 0d41E0000000000000;
	@%p37 bra 	$L__BB3_35;
	{ // callseq 1, 0
	.param .b64 param0;
	st.param.f64 	[param0], %fd12;
	.param .align 16 .b8 retval0[16];
	call.uni (retval0), 
	__internal_trig_reduction_slowpathd, 
	(
	param0
	);
	ld.param.f64 	%fd302, [retval0];
	ld.param.b32 	%r121, [retval0+8];
	} // callseq 1
$L__BB3_35:
	add.s32 	%r122, %r121, 1;
$L__BB3_36:
	shl.b32 	%r100, %r122, 6;
	cvt.u64.u32 	%rd27, %r100;
	and.b64  	%rd28, %rd27, 64;
	mov.u64 	%rd29, __cudart_sin_cos_coeffs;
	add.s64 	%rd30, %rd29, %rd28;
	mul.rn.f64 	%fd232, %fd302, %fd302;
	and.b32  	%r101, %r122, 1;
	setp.eq.b32 	%p38, %r101, 1;
	selp.f64 	%fd233, 0dBDA8FF8320FD8164, 0d3DE5DB65F9785EBA, %p38;
	ld.global.nc.v2.f64 	{%fd234, %fd235}, [%rd30];
	fma.rn.f64 	%fd236, %fd233, %fd232, %fd234;
	fma.rn.f64 	%fd237, %fd236, %fd232, %fd235;
	ld.global.nc.v2.f64 	{%fd238, %fd239}, [%rd30+16];
	fma.rn.f64 	%fd240, %fd237, %fd232, %fd238;
	fma.rn.f64 	%fd241, %fd240, %fd232, %fd239;
	ld.global.nc.v2.f64 	{%fd242, %fd243}, [%rd30+32];
	fma.rn.f64 	%fd244, %fd241, %fd232, %fd242;
	fma.rn.f64 	%fd245, %fd244, %fd232, %fd243;
	fma.rn.f64 	%fd246, %fd245, %fd302, %fd302;
	fma.rn.f64 	%fd247, %fd245, %fd232, 0d3FF0000000000000;
	selp.f64 	%fd248, %fd247, %fd246, %p38;
	and.b32  	%r102, %r122, 2;
	setp.eq.s32 	%p39, %r102, 0;
	mov.f64 	%fd249, 0d0000000000000000;
	sub.f64 	%fd250, %fd249, %fd248;
	selp.f64 	%fd251, %fd248, %fd250, %p39;
	add.s64 	%rd32, %rd1, %rd25;
	st.global.f64 	[%rd32], %fd251;
	bra.uni 	$L__BB3_64;
$L__BB3_37:
	mul.wide.s32 	%rd21, %r1, 8;
	add.s64 	%rd22, %rd2, %rd21;
	ld.global.f64 	%fd19, [%rd22];
	abs.f64 	%fd20, %fd19;
	setp.neu.f64 	%p32, %fd20, 0d7FF0000000000000;
	@%p32 bra 	$L__BB3_39;
	mov.f64 	%fd199, 0d0000000000000000;
	mul.rn.f64 	%fd304, %fd19, %fd199;
	mov.pred 	%p47, -1;
	bra.uni 	$L__BB3_42;
$L__BB3_39:
	mul.f64 	%fd194, %fd19, 0d3FE45F306DC9C883;
	cvt.rni.s32.f64 	%r123, %fd194;
	cvt.rn.f64.s32 	%fd195, %r123;
	fma.rn.f64 	%fd196, %fd195, 0dBFF921FB54442D18, %fd19;
	fma.rn.f64 	%fd197, %fd195, 0dBC91A62633145C00, %fd196;
	fma.rn.f64 	%fd304, %fd195, 0dB97B839A252049C0, %fd197;
	setp.ltu.f64 	%p33, %fd20, 0d41E0000000000000;
	@%p33 bra 	$L__BB3_41;
	{ // callseq 0, 0
	.param .b64 param0;
	st.param.f64 	[param0], %fd19;
	.param .align 16 .b8 retval0[16];
	call.uni (retval0), 
	__internal_trig_reduction_slowpathd, 
	(
	param0
	);
	ld.param.f64 	%fd304, [retval0];
	ld.param.b32 	%r123, [retval0+8];
	} // callseq 0
$L__BB3_41:
	and.b32  	%r97, %r123, 1;
	setp.eq.b32 	%p34, %r97, 1;
	not.pred 	%p47, %p34;
$L__BB3_42:
	mul.f64 	%fd200, %fd304, %fd304;
	fma.rn.f64 	%fd201, %fd200, 0d3EE48DAC2799BCB9, 0dBEF9757C5B27EBB1;
	fma.rn.f64 	%fd202, %fd201, %fd200, 0d3F0980E90FD91E04;
	fma.rn.f64 	%fd203, %fd202, %fd200, 0dBEFAE2B0417D7E1D;
	fma.rn.f64 	%fd204, %fd203, %fd200, 0d3F119F5341BFBA57;
	fma.rn.f64 	%fd205, %fd204, %fd200, 0d3F15E791A00F6919;
	fma.rn.f64 	%fd206, %fd205, %fd200, 0d3F2FF2E7FADEC73A;
	fma.rn.f64 	%fd207, %fd206, %fd200, 0d3F434BC1B206DA62;
	fma.rn.f64 	%fd208, %fd207, %fd200, 0d3F57DB18EF2F83F9;
	fma.rn.f64 	%fd209, %fd208, %fd200, 0d3F6D6D2E7AE49FBC;
	fma.rn.f64 	%fd210, %fd209, %fd200, 0d3F8226E3A816A776;
	fma.rn.f64 	%fd211, %fd210, %fd200, 0d3F9664F485D25660;
	fma.rn.f64 	%fd212, %fd211, %fd200, 0d3FABA1BA1BABF31D;
	fma.rn.f64 	%fd213, %fd212, %fd200, 0d3FC11111111105D2;
	fma.rn.f64 	%fd214, %fd213, %fd200, 0d3FD555555555555E;
	mul.f64 	%fd26, %fd200, %fd214;
	fma.rn.f64 	%fd305, %fd26, %fd304, %fd304;
	@%p47 bra 	$L__BB3_44;
	sub.f64 	%fd215, %fd305, %fd304;
	neg.f64 	%fd216, %fd215;
	fma.rn.f64 	%fd217, %fd26, %fd304, %fd216;
	rcp.approx.ftz.f64 	%fd218, %fd305;
	neg.f64 	%fd219, %fd305;
	fma.rn.f64 	%fd220, %fd219, %fd218, 0d3FF0000000000000;
	fma.rn.f64 	%fd221, %fd220, %fd220, %fd220;
	fma.rn.f64 	%fd222, %fd221, %fd218, %fd218;
	neg.f64 	%fd223, %fd222;
	fma.rn.f64 	%fd224, %fd305, %fd223, 0d3FF0000000000000;
	fma.rn.f64 	%fd225, %fd223, %fd217, %fd224;
	fma.rn.f64 	%fd305, %fd225, %fd223, %fd223;
$L__BB3_44:
	add.s64 	%rd24, %rd1, %rd21;
	st.global.f64 	[%rd24], %fd305;
	bra.uni 	$L__BB3_64;
$L__BB3_45:
	mul.f64 	%fd182, %fd30, %fd30;
	fma.rn.f64 	%fd183, %fd182, 0dBEF0BC46E2F5E964, 0d3F14359F420AFC3D;
	fma.rn.f64 	%fd184, %fd183, %fd182, 0dBF2DF9F0728C5D84;
	fma.rn.f64 	%fd185, %fd184, %fd182, 0d3F4337D1CEC4F033;
	fma.rn.f64 	%fd186, %fd185, %fd182, 0dBF57D6E9674335B3;
	fma.rn.f64 	%fd187, %fd186, %fd182, 0d3F6D6D000D7AAD3D;
	fma.rn.f64 	%fd188, %fd187, %fd182, 0dBF8226E1F3CF1EF5;
	fma.rn.f64 	%fd189, %fd188, %fd182, 0d3F9664F47EC0C8CF;
	fma.rn.f64 	%fd190, %fd189, %fd182, 0dBFABA1BA1B80AB40;
	fma.rn.f64 	%fd191, %fd190, %fd182, 0d3FC111111110FA4A;
	fma.rn.f64 	%fd192, %fd191, %fd182, 0dBFD5555555555550;
	fma.rn.f64 	%fd193, %fd192, %fd182, 0d0000000000000000;
	fma.rn.f64 	%fd306, %fd193, %fd30, %fd30;
$L__BB3_46:
	add.s64 	%rd20, %rd1, %rd17;
	st.global.f64 	[%rd20], %fd306;
	bra.uni 	$L__BB3_64;
$L__BB3_47:
	mul.wide.s32 	%rd13, %r1, 8;
	add.s64 	%rd14, %rd2, %rd13;
	ld.global.f64 	%fd35, [%rd14];
	fma.rn.f64 	%fd130, %fd35, 0d3FF71547652B82FE, 0d4338000000000000;
	{
	.reg .b32 %temp; 
	mov.b64 	{%r17, %temp}, %fd130;
	}
	mov.f64 	%fd131, 0dC338000000000000;
	add.rn.f64 	%fd132, %fd130, %fd131;
	fma.rn.f64 	%fd133, %fd132, 0dBFE62E42FEFA39EF, %fd35;
	fma.rn.f64 	%fd134, %fd132, 0dBC7ABC9E3B39803F, %fd133;
	fma.rn.f64 	%fd135, %fd134, 0d3E5ADE1569CE2BDF, 0d3E928AF3FCA213EA;
	fma.rn.f64 	%fd136, %fd135, %fd134, 0d3EC71DEE62401315;
	fma.rn.f64 	%fd137, %fd136, %fd134, 0d3EFA01997C89EB71;
	fma.rn.f64 	%fd138, %fd137, %fd134, 0d3F2A01A014761F65;
	fma.rn.f64 	%fd139, %fd138, %fd134, 0d3F56C16C1852B7AF;
	fma.rn.f64 	%fd140, %fd139, %fd134, 0d3F81111111122322;
	fma.rn.f64 	%fd141, %fd140, %fd134, 0d3FA55555555502A1;
	fma.rn.f64 	%fd142, %fd141, %fd134, 0d3FC5555555555511;
	fma.rn.f64 	%fd143, %fd142, %fd134, 0d3FE000000000000B;
	fma.rn.f64 	%fd144, %fd143, %fd134, 0d3FF0000000000000;
	fma.rn.f64 	%fd145, %fd144, %fd134, 0d3FF0000000000000;
	{
	.reg .b32 %temp; 
	mov.b64 	{%r18, %temp}, %fd145;
	}
	{
	.reg .b32 %temp; 
	mov.b64 	{%temp, %r19}, %fd145;
	}
	shl.b32 	%r73, %r17, 20;
	add.s32 	%r74, %r73, %r19;
	mov.b64 	%fd308, {%r18, %r74};
	{
	.reg .b32 %temp; 
	mov.b64 	{%temp, %r75}, %fd35;
	}
	mov.b32 	%f3, %r75;
	abs.f32 	%f2, %f3;
	setp.lt.f32 	%p24, %f2, 0f4086232B;
	mov.f64 	%fd307, %fd308;
	@%p24 bra 	$L__BB3_50;
	setp.lt.f64 	%p25, %fd35, 0d0000000000000000;
	add.f64 	%fd146, %fd35, 0d7FF0000000000000;
	selp.f64 	%fd307, 0d0000000000000000, %fd146, %p25;
	setp.geu.f32 	%p26, %f2, 0f40874800;
	@%p26 bra 	$L__BB3_50;
	shr.u32 	%r76, %r17, 31;
	add.s32 	%r77, %r17, %r76;
	shr.s32 	%r78, %r77, 1;
	shl.b32 	%r79, %r78, 20;
	add.s32 	%r80, %r19, %r79;
	mov.b64 	%fd147, {%r18, %r80};
	sub.s32 	%r81, %r17, %r78;
	shl.b32 	%r82, %r81, 20;
	add.s32 	%r83, %r82, 1072693248;
	mov.b32 	%r84, 0;
	mov.b64 	%fd148, {%r84, %r83};
	mul.f64 	%fd307, %fd148, %fd147;
$L__BB3_50:
	setp.lt.f32 	%p27, %f2, 0f4086232B;
	@%p27 bra 	$L__BB3_53;
	setp.lt.f64 	%p28, %fd35, 0d0000000000000000;
	add.f64 	%fd149, %fd35, 0d7FF0000000000000;
	selp.f64 	%fd308, 0d0000000000000000, %fd149, %p28;
	setp.geu.f32 	%p29, %f2, 0f40874800;
	@%p29 bra 	$L__BB3_53;
	shr.u32 	%r85, %r17, 31;
	add.s32 	%r86, %r17, %r85;
	shr.s32 	%r87, %r86, 1;
	shl.b32 	%r88, %r87, 20;
	add.s32 	%r89, %r19, %r88;
	mov.b64 	%fd150, {%r18, %r89};
	sub.s32 	%r90, %r17, %r87;
	shl.b32 	%r91, %r90, 20;
	add.s32 	%r92, %r91, 1072693248;
	mov.b32 	%r93, 0;
	mov.b64 	%fd151, {%r93, %r92};
	mul.f64 	%fd308, %fd151, %fd150;
$L__BB3_53:
	add.f64 	%fd152, %fd308, 0d3FF0000000000000;
	div.rn.f64 	%fd153, %fd307, %fd152;
	add.s64 	%rd16, %rd1, %rd13;
	st.global.f64 	[%rd16], %fd153;
	bra.uni 	$L__BB3_64;
$L__BB3_54:
	mul.wide.s32 	%rd9, %r1, 8;
	add.s64 	%rd10, %rd2, %rd9;
	ld.global.f64 	%fd309, [%rd10];
	{
	.reg .b32 %temp; 
	mov.b64 	{%temp, %r124}, %fd309;
	}
	{
	.reg .b32 %temp; 
	mov.b64 	{%r125, %temp}, %fd309;
	}
	setp.gt.s32 	%p20, %r124, 1048575;
	mov.b32 	%r126, -1023;
	@%p20 bra 	$L__BB3_56;
	mul.f64 	%fd309, %fd309, 0d4350000000000000;
	{
	.reg .b32 %temp; 
	mov.b64 	{%temp, %r124}, %fd309;
	}
	{
	.reg .b32 %temp; 
	mov.b64 	{%r125, %temp}, %fd309;
	}
	mov.b32 	%r126, -1077;
$L__BB3_56:
	add.s32 	%r61, %r124, -1;
	setp.gt.u32 	%p21, %r61, 2146435070;
	@%p21 bra 	$L__BB3_60;
	shr.u32 	%r64, %r124, 20;
	add.s32 	%r127, %r126, %r64;
	and.b32  	%r65, %r124, 1048575;
	or.b32  	%r66, %r65, 1072693248;
	mov.b64 	%fd310, {%r125, %r66};
	setp.lt.u32 	%p23, %r66, 1073127583;
	@%p23 bra 	$L__BB3_59;
	{
	.reg .b32 %temp; 
	mov.b64 	{%r67, %temp}, %fd310;
	}
	{
	.reg .b32 %temp; 
	mov.b64 	{%temp, %r68}, %fd310;
	}
	add.s32 	%r69, %r68, -1048576;
	mov.b64 	%fd310, {%r67, %r69};
	add.s32 	%r127, %r127, 1;
$L__BB3_59:
	add.f64 	%fd96, %fd310, 0dBFF0000000000000;
	add.f64 	%fd97, %fd310, 0d3FF0000000000000;
	rcp.approx.ftz.f64 	%fd98, %fd97;
	neg.f64 	%fd99, %fd97;
	fma.rn.f64 	%fd100, %fd99, %fd98, 0d3FF0000000000000;
	fma.rn.f64 	%fd101, %fd100, %fd100, %fd100;
	fma.rn.f64 	%fd102, %fd101, %fd98, %fd98;
	mul.f64 	%fd103, %fd96, %fd102;
	fma.rn.f64 	%fd104, %fd96, %fd102, %fd103;
	mul.f64 	%fd105, %fd104, %fd104;
	fma.rn.f64 	%fd106, %fd105, 0d3EB1380B3AE80F1E, 0d3ED0EE258B7A8B04;
	fma.rn.f64 	%fd107, %fd106, %fd105, 0d3EF3B2669F02676F;
	fma.rn.f64 	%fd108, %fd107, %fd105, 0d3F1745CBA9AB0956;
	fma.rn.f64 	%fd109, %fd108, %fd105, 0d3F3C71C72D1B5154;
	fma.rn.f64 	%fd110, %fd109, %fd105, 0d3F624924923BE72D;
	fma.rn.f64 	%fd111, %fd110, %fd105, 0d3F8999999999A3C4;
	fma.rn.f64 	%fd112, %fd111, %fd105, 0d3FB5555555555554;
	sub.f64 	%fd113, %fd96, %fd104;
	add.f64 	%fd114, %fd113, %fd113;
	neg.f64 	%fd115, %fd104;
	fma.rn.f64 	%fd116, %fd115, %fd96, %fd114;
	mul.f64 	%fd117, %fd102, %fd116;
	mul.f64 	%fd118, %fd105, %fd112;
	fma.rn.f64 	%fd119, %fd118, %fd104, %fd117;
	xor.b32  	%r70, %r127, -2147483648;
	mov.b32 	%r71, 1127219200;
	mov.b64 	%fd120, {%r70, %r71};
	mov.b32 	%r72, -2147483648;
	mov.b64 	%fd121, {%r72, %r71};
	sub.f64 	%fd122, %fd120, %fd121;
	fma.rn.f64 	%fd123, %fd122, 0d3FE62E42FEFA39EF, %fd104;
	fma.rn.f64 	%fd124, %fd122, 0dBFE62E42FEFA39EF, %fd123;
	sub.f64 	%fd125, %fd124, %fd104;
	sub.f64 	%fd126, %fd119, %fd125;
	fma.rn.f64 	%fd127, %fd122, 0d3C7ABC9E3B39803F, %fd126;
	add.f64 	%fd311, %fd123, %fd127;
	bra.uni 	$L__BB3_61;
$L__BB3_60:
	fma.rn.f64 	%fd95, %fd309, 0d7FF0000000000000, 0d7FF0000000000000;
	{
	.reg .b32 %temp; 
	mov.b64 	{%temp, %r62}, %fd309;
	}
	and.b32  	%r63, %r62, 2147483647;
	setp.eq.s32 	%p22, %r63, 0;
	selp.f64 	%fd311, 0dFFF0000000000000, %fd95, %p22;
$L__BB3_61:
	mul.f64 	%fd128, %fd311, 0d3C695355BAAAFAD3;
	fma.rn.f64 	%fd129, %fd311, 0d3FDBCB7B1526E50E, %fd128;
	add.s64 	%rd12, %rd1, %rd9;
	st.global.f64 	[%rd12], %fd129;
	bra.uni 	$L__BB3_64;
$L__BB3_62:
	fma.rn.f64 	%fd62, %fd312, 0d7FF0000000000000, 0d7FF0000000000000;
	{
	.reg .b32 %temp; 
	mov.b64 	{%temp, %r48}, %fd312;
	}
	and.b32  	%r49, %r48, 2147483647;
	setp.eq.s32 	%p18, %r49, 0;
	selp.f64 	%fd314, 0dFFF0000000000000, %fd62, %p18;
$L__BB3_63:
	add.s64 	%rd8, %rd1, %rd5;
	st.global.f64 	[%rd8], %fd314;
$L__BB3_64:
	ret;

}
	// .globl	updateWeights
.visible .entry updateWeights(
	.param .u64 .ptr .align 1 updateWeights_param_0,
	.param .u64 .ptr .align 1 updateWeights_param_1,
	.param .u32 updateWeights_param_2
)
{
	.reg .pred 	%p<2>;
	.reg .b32 	%r<6>;
	.reg .b64 	%rd<8>;
	.reg .b64 	%fd<4>;

	ld.param.u64 	%rd1, [updateWeights_param_0];
	ld.param.u64 	%rd2, [updateWeights_param_1];
	ld.param.u32 	%r2, [updateWeights_param_2];
	mov.u32 	%r3, %ctaid.x;
	mov.u32 	%r4, %ntid.x;
	mov.u32 	%r5, %tid.x;
	mad.lo.s32 	%r1, %r3, %r4, %r5;
	setp.ge.s32 	%p1, %r1, %r2;
	@%p1 bra 	$L__BB4_2;
	cvta.to.global.u64 	%rd3, %rd2;
	cvta.to.global.u64 	%rd4, %rd1;
	mul.wide.s32 	%rd5, %r1, 8;
	add.s64 	%rd6, %rd3, %rd5;
	ld.global.f64 	%fd1, [%rd6];
	add.s64 	%rd7, %rd4, %rd5;
	ld.global.f64 	%fd2, [%rd7];
	sub.f64 	%fd3, %fd2, %fd1;
	st.global.f64 	[%rd7], %fd3;
$L__BB4_2:
	ret;

}
	// .globl	accuracyKernel
.visible .entry accuracyKernel(
	.param .u64 .ptr .align 1 accuracyKernel_param_0,
	.param .u64 .ptr .align 1 accuracyKernel_param_1,
	.param .u64 .ptr .align 1 accuracyKernel_param_2,
	.param .u32 accuracyKernel_param_3
)
{
	.reg .pred 	%p<8>;
	.reg .b32 	%r<23>;
	.reg .b64 	%rd<10>;
	.reg .b64 	%fd<6>;
	// demoted variable
	.shared .align 4 .b8 _ZZ14accuracyKernelE13block_correct[1024];
	ld.param.u64 	%rd1, [accuracyKernel_param_0];
	ld.param.u64 	%rd2, [accuracyKernel_param_1];
	ld.param.u64 	%rd3, [accuracyKernel_param_2];
	ld.param.u32 	%r10, [accuracyKernel_param_3];
	mov.u32 	%r11, %ctaid.x;
	mov.u32 	%r22, %ntid.x;
	mov.u32 	%r2, %tid.x;
	mad.lo.s32 	%r3, %r11, %r22, %r2;
	setp.ge.s32 	%p1, %r3, %r10;
	mov.b32 	%r21, 0;
	@%p1 bra 	$L__BB5_2;
	cvta.to.global.u64 	%rd4, %rd1;
	cvta.to.global.u64 	%rd5, %rd2;
	mul.wide.s32 	%rd6, %r3, 8;
	add.s64 	%rd7, %rd4, %rd6;
	ld.global.f64 	%fd1, [%rd7];
	setp.ge.f64 	%p2, %fd1, 0d3FE0000000000000;
	selp.f64 	%fd2, 0d3FF0000000000000, 0d0000000000000000, %p2;
	add.s64 	%rd8, %rd5, %rd6;
	ld.global.f64 	%fd3, [%rd8];
	sub.f64 	%fd4, %fd2, %fd3;
	abs.f64 	%fd5, %fd4;
	setp.lt.f64 	%p3, %fd5, 0d3DDB7CDFD9D7BDBB;
	selp.u32 	%r21, 1, 0, %p3;
$L__BB5_2:
	shl.b32 	%r12, %r2, 2;
	mov.u32 	%r13, _ZZ14accuracyKernelE13block_correct;
	add.s32 	%r6, %r13, %r12;
	st.shared.u32 	[%r6], %r21;
	bar.sync 	0;
	setp.lt.u32 	%p4, %r22, 2;
	@%p4 bra 	$L__BB5_6;
$L__BB5_3:
	shr.u32 	%r8, %r22, 1;
	setp.ge.u32 	%p5, %r2, %r8;
	@%p5 bra 	$L__BB5_5;
	shl.b32 	%r14, %r8, 2;
	add.s32 	%r15, %r6, %r14;
	ld.shared.u32 	%r16, [%r15];
	ld.shared.u32 	%r17, [%r6];
	add.s32 	%r18, %r17, %r16;
	st.shared.u32 	[%r6], %r18;
$L__BB5_5:
	bar.sync 	0;
	setp.gt.u32 	%p6, %r22, 3;
	mov.u32 	%r22, %r8;
	@%p6 bra 	$L__BB5_3;
$L__BB5_6:
	setp.ne.s32 	%p7, %r2, 0;
	@%p7 bra 	$L__BB5_8;
	ld.shared.u32 	%r19, [_ZZ14accuracyKernelE13block_correct];
	cvta.to.global.u64 	%rd9, %rd3;
	atom.global.add.u32 	%r20, [%rd9], %r19;
$L__BB5_8:
	ret;

}
	// .globl	gemvRowMajor
.visible .entry gemvRowMajor(
	.param .u64 .ptr .align 1 gemvRowMajor_param_0,
	.param .u64 .ptr .align 1 gemvRowMajor_param_1,
	.param .u64 .ptr .align 1 gemvRowMajor_param_2,
	.param .u32 gemvRowMajor_param_3,
	.param .u32 gemvRowMajor_param_4
)
{
	.reg .pred 	%p<11>;
	.reg .b32 	%r<29>;
	.reg .b64 	%rd<44>;
	.reg .b64 	%fd<112>;

	ld.param.u64 	%rd17, [gemvRowMajor_param_0];
	ld.param.u64 	%rd18, [gemvRowMajor_param_1];
	ld.param.u64 	%rd16, [gemvRowMajor_param_2];
	ld.param.u32 	%r18, [gemvRowMajor_param_3];
	ld.param.u32 	%r17, [gemvRowMajor_param_4];
	cvta.to.global.u64 	%rd1, %rd18;
	cvta.to.global.u64 	%rd2, %rd17;
	mov.u32 	%r19, %ctaid.x;
	mov.u32 	%r20, %ntid.x;
	mov.u32 	%r21, %tid.x;
	mad.lo.s32 	%r1, %r19, %r20, %r21;
	setp.ge.s32 	%p1, %r1, %r18;
	@%p1 bra 	$L__BB6_15;
	mul.lo.s32 	%r22, %r17, %r1;
	cvt.s64.s32 	%rd3, %r22;
	setp.lt.s32 	%p2, %r17, 1;
	mov.f64 	%fd111, 0d0000000000000000;
	@%p2 bra 	$L__BB6_14;
	and.b32  	%r2, %r17, 15;
	setp.lt.u32 	%p3, %r17, 16;
	mov.f64 	%fd111, 0d0000000000000000;
	mov.b32 	%r26, 0;
	@%p3 bra 	$L__BB6_5;
	and.b32  	%r26, %r17, 2147483632;
	neg.s32 	%r24, %r26;
	shl.b64 	%rd19, %rd3, 3;
	add.s64 	%rd20, %rd19, %rd2;
	add.s64 	%rd41, %rd20, 64;
	add.s64 	%rd40, %rd1, 64;
	mov.f64 	%fd111, 0d0000000000000000;
$L__BB6_4:
	.pragma "nounroll";
	ld.global.f64 	%fd18, [%rd41+-64];
	ld.global.f64 	%fd19, [%rd40+-64];
	fma.rn.f64 	%fd20, %fd18, %fd19, %fd111;
	ld.global.f64 	%fd21, [%rd41+-56];
	ld.global.f64 	%fd22, [%rd40+-56];
	fma.rn.f64 	%fd23, %fd21, %fd22, %fd20;
	ld.global.f64 	%fd24, [%rd41+-48];
	ld.global.f64 	%fd25, [%rd40+-48];
	fma.rn.f64 	%fd26, %fd24, %fd25, %fd23;
	ld.global.f64 	%fd27, [%rd41+-40];
	ld.global.f64 	%fd28, [%rd40+-40];
	fma.rn.f64 	%fd29, %fd27, %fd28, %fd26;
	ld.global.f64 	%fd30, [%rd41+-32];
	ld.global.f64 	%fd31, [%rd40+-32];
	fma.rn.f64 	%fd32, %fd30, %fd31, %fd29;
	ld.global.f64 	%fd33, [%rd41+-24];
	ld.global.f64 	%fd34, [%rd40+-24];
	fma.rn.f64 	%fd35, %fd33, %fd34, %fd32;
	ld.global.f64 	%fd36, [%rd41+-16];
	ld.global.f64 	%fd37, [%rd40+-16];
	fma.rn.f64 	%fd38, %fd36, %fd37, %fd35;
	ld.global.f64 	%fd39, [%rd41+-8];
	ld.global.f64 	%fd40, [%rd40+-8];
	fma.rn.f64 	%fd41, %fd39, %fd40, %fd38;
	ld.global.f64 	%fd42, [%rd41];
	ld.global.f64 	%fd43, [%rd40];
	fma.rn.f64 	%fd44, %fd42, %fd43, %fd41;
	ld.global.f64 	%fd45, [%rd41+8];
	ld.global.f64 	%fd46, [%rd40+8];
	fma.rn.f64 	%fd47, %fd45, %fd46, %fd44;
	ld.global.f64 	%fd48, [%rd41+16];
	ld.global.f64 	%fd49, [%rd40+16];
	fma.rn.f64 	%fd50, %fd48, %fd49, %fd47;
	ld.global.f64 	%fd51, [%rd41+24];
	ld.global.f64 	%fd52, [%rd40+24];
	fma.rn.f64 	%fd53, %fd51, %fd52, %fd50;
	ld.global.f64 	%fd54, [%rd41+32];
	ld.global.f64 	%fd55, [%rd40+32];
	fma.rn.f64 	%fd56, %fd54, %fd55, %fd53;
	ld.global.f64 	%fd57, [%rd41+40];
	ld.global.f64 	%fd58, [%rd40+40];
	fma.rn.f64 	%fd59, %fd57, %fd58, %fd56;
	ld.global.f64 	%fd60, [%rd41+48];
	ld.global.f64 	%fd61, [%rd40+48];
	fma.rn.f64 	%fd62, %fd60, %fd61, %fd59;
	ld.global.f64 	%fd63, [%rd41+56];
	ld.global.f64 	%fd64, [%rd40+56];
	fma.rn.f64 	%fd111, %fd63, %fd64, %fd62;
	add.s32 	%r24, %r24, 16;
	add.s64 	%rd41, %rd41, 128;
	add.s64 	%rd40, %rd40, 128;
	setp.ne.s32 	%p4, %r24, 0;
	@%p4 bra 	$L__BB6_4;
$L__BB6_5:
	setp.eq.s32 	%p5, %r2, 0;
	@%p5 bra 	$L__BB6_14;
	and.b32  	%r8, %r17, 7;
	setp.lt.u32 	%p6, %r2, 8;
	@%p6 bra 	$L__BB6_8;
	cvt.u64.u32 	%rd21, %r26;
	add.s64 	%rd22, %rd21, %rd3;
	shl.b64 	%rd23, %rd22, 3;
	add.s64 	%rd24, %rd2, %rd23;
	ld.global.f64 	%fd66, [%rd24];
	mul.wide.u32 	%rd25, %r26, 8;
	add.s64 	%rd26, %rd1, %rd25;
	ld.global.f64 	%fd67, [%rd26];
	fma.rn.f64 	%fd68, %fd66, %fd67, %fd111;
	ld.global.f64 	%fd69, [%rd24+8];
	ld.global.f64 	%fd70, [%rd26+8];
	fma.rn.f64 	%fd71, %fd69, %fd70, %fd68;
	ld.global.f64 	%fd72, [%rd24+16];
	ld.global.f64 	%fd73, [%rd26+16];
	fma.rn.f64 	%fd74, %fd72, %fd73, %fd71;
	ld.global.f64 	%fd75, [%rd24+24];
	ld.global.f64 	%fd76, [%rd26+24];
	fma.rn.f64 	%fd77, %fd75, %fd76, %fd74;
	ld.global.f64 	%fd78, [%rd24+32];
	ld.global.f64 	%fd79, [%rd26+32];
	fma.rn.f64 	%fd80, %fd78, %fd79, %fd77;
	ld.global.f64 	%fd81, [%rd24+40];
	ld.global.f64 	%fd82, [%rd26+40];
	fma.rn.f64 	%fd83, %fd81, %fd82, %fd80;
	ld.global.f64 	%fd84, [%rd24+48];
	ld.global.f64 	%fd85, [%rd26+48];
	fma.rn.f64 	%fd86, %fd84, %fd85, %fd83;
	ld.global.f64 	%fd87, [%rd24+56];
	ld.global.f64 	%fd88, [%rd26+56];
	fma.rn.f64 	%fd111, %fd87, %fd88, %fd86;
	add.s32 	%r26, %r26, 8;
$L__BB6_8:
	setp.eq.s32 	%p7, %r8, 0;
	@%p7 bra 	$L__BB6_14;
	and.b32  	%r11, %r17, 3;
	setp.lt.u32 	%p8, %r8, 4;
	@%p8 bra 	$L__BB6_11;
	cvt.u64.u32 	%rd27, %r26;
	add.s64 	%rd28, %rd27, %rd3;
	shl.b64 	%rd29, %rd28, 3;
	add.s64 	%rd30, %rd2, %rd29;
	ld.global.f64 	%fd90, [%rd30];
	mul.wide.u32 	%rd31, %r26, 8;
	add.s64 	%rd32, %rd1, %rd31;
	ld.global.f64 	%fd91, [%rd32];
	fma.rn.f64 	%fd92, %fd90, %fd91, %fd111;
	ld.global.f64 	%fd93, [%rd30+8];
	ld.global.f64 	%fd94, [%rd32+8];
	fma.rn.f64 	%fd95, %fd93, %fd94, %fd92;
	ld.global.f64 	%fd96, [%rd30+16];
	ld.global.f64 	%fd97, [%rd32+16];
	fma.rn.f64 	%fd98, %fd96, %fd97, %fd95;
	ld.global.f64 	%fd99, [%rd30+24];
	ld.global.f64 	%fd100, [%rd32+24];
	fma.rn.f64 	%fd111, %fd99, %fd100, %fd98;
	add.s32 	%r26, %r26, 4;
$L__BB6_11:
	setp.eq.s32 	%p9, %r11, 0;
	@%p9 bra 	$L__BB6_14;
	cvt.u64.u32 	%rd33, %r26;
	mul.wide.u32 	%rd34, %r26, 8;
	add.s64 	%rd43, %rd1, %rd34;
	add.s64 	%rd35, %rd3, %rd33;
	shl.b64 	%rd36, %rd35, 3;
	add.s64 	%rd42, %rd2, %rd36;
	neg.s32 	%r28, %r11;
$L__BB6_13:
	.pragma "nounroll";
	ld.global.f64 	%fd101, [%rd42];
	ld.global.f64 	%fd102, [%rd43];
	fma.rn.f64 	%fd111, %fd101, %fd102, %fd111;
	add.s64 	%rd43, %rd43, 8;
	add.s64 	%rd42, %rd42, 8;
	add.s32 	%r28, %r28, 1;
	setp.ne.s32 	%p10, %r28, 0;
	@%p10 bra 	$L__BB6_13;
$L__BB6_14:
	cvta.to.global.u64 	%rd37, %rd16;
	mul.wide.s32 	%rd38, %r1, 8;
	add.s64 	%rd39, %rd37, %rd38;
	st.global.f64 	[%rd39], %fd111;
$L__BB6_15:
	ret;

}
	// .globl	sigmoidKernel
.visible .entry sigmoidKernel(
	.param .u64 .ptr .align 1 sigmoidKernel_param_0,
	.param .u64 .ptr .align 1 sigmoidKernel_param_1,
	.param .u32 sigmoidKernel_param_2
)
{
	.reg .pred 	%p<8>;
	.reg .b32 	%r<36>;
	.reg .b32 	%f<5>;
	.reg .b64 	%rd<11>;
	.reg .b64 	%fd<57>;

	ld.param.u64 	%rd2, [sigmoidKernel_param_0];
	ld.param.u64 	%rd3, [sigmoidKernel_param_1];
	ld.param.u32 	%r8, [sigmoidKernel_param_2];
	cvta.to.global.u64 	%rd1, %rd3;
	mov.u32 	%r9, %ctaid.x;
	mov.u32 	%r10, %ntid.x;
	mov.u32 	%r11, %tid.x;
	mad.lo.s32 	%r1, %r9, %r10, %r11;
	setp.ge.s32 	%p1, %r1, %r8;
	@%p1 bra 	$L__BB7_10;
	cvta.to.global.u64 	%rd4, %rd2;
	mul.wide.s32 	%rd5, %r1, 8;
	add.s64 	%rd6, %rd4, %rd5;
	ld.global.f64 	%fd9, [%rd6];
	min.f64 	%fd10, %fd9, 0d4044000000000000;
	max.f64 	%fd1, %fd10, 0dC044000000000000;
	setp.ltu.f64 	%p2, %fd1, 0d0000000000000000;
	@%p2 bra 	$L__BB7_6;
	neg.f64 	%fd11, %fd1;
	fma.rn.f64 	%fd12, %fd1, 0dBFF71547652B82FE, 0d4338000000000000;
	{
	.reg .b32 %temp; 
	mov.b64 	{%r2, %temp}, %fd12;
	}
	mov.f64 	%fd13, 0dC338000000000000;
	add.rn.f64 	%fd14, %fd12, %fd13;
	fma.rn.f64 	%fd15, %fd14, 0dBFE62E42FEFA39EF, %fd11;
	fma.rn.f64 	%fd16, %fd14, 0dBC7ABC9E3B39803F, %fd15;
	fma.rn.f64 	%fd17, %fd16, 0d3E5ADE1569CE2BDF, 0d3E928AF3FCA213EA;
	fma.rn.f64 	%fd18, %fd17, %fd16, 0d3EC71DEE62401315;
	fma.rn.f64 	%fd19, %fd18, %fd16, 0d3EFA01997C89EB71;
	fma.rn.f64 	%fd20, %fd19, %fd16, 0d3F2A01A014761F65;
	fma.rn.f64 	%fd21, %fd20, %fd16, 0d3F56C16C1852B7AF;
	fma.rn.f64 	%fd22, %fd21, %fd16, 0d3F81111111122322;
	fma.rn.f64 	%fd23, %fd22, %fd16, 0d3FA55555555502A1;
	fma.rn.f64 	%fd24, %fd23, %fd16, 0d3FC5555555555511;
	fma.rn.f64 	%fd25, %fd24, %fd16, 0d3FE000000000000B;
	fma.rn.f64 	%fd26, %fd25, %fd16, 0d3FF0000000000000;
	fma.rn.f64 	%fd27, %fd26, %fd16, 0d3FF0000000000000;
	{
	.reg .b32 %temp; 
	mov.b64 	{%r3, %temp}, %fd27;
	}
	{
	.reg .b32 %temp; 
	mov.b64 	{%temp, %r4}, %fd27;
	}
	shl.b32 	%r12, %r2, 20;
	add.s32 	%r13, %r12, %r4;
	mov.b64 	%fd55, {%r3, %r13};
	{
	.reg .b32 %temp; 
	mov.b64 	{%temp, %r14}, %fd11;
	}
	mov.b32 	%f3, %r14;
	abs.f32 	%f1, %f3;
	setp.lt.f32 	%p3, %f1, 0f4086232B;
	@%p3 bra 	$L__BB7_5;
	setp.gt.f64 	%p4, %fd1, 0d0000000000000000;
	mov.f64 	%fd28, 0d7FF0000000000000;
	sub.f64 	%fd29, %fd28, %fd1;
	selp.f64 	%fd55, 0d0000000000000000, %fd29, %p4;
	setp.geu.f32 	%p5, %f1, 0f40874800;
	@%p5 bra 	$L__BB7_5;
	shr.u32 	%r15, %r2, 31;
	add.s32 	%r16, %r2, %r15;
	shr.s32 	%r17, %r16, 1;
	shl.b32 	%r18, %r17, 20;
	add.s32 	%r19, %r4, %r18;
	mov.b64 	%fd30, {%r3, %r19};
	sub.s32 	%r20, %r2, %r17;
	shl.b32 	%r21, %r20, 20;
	add.s32 	%r22, %r21, 1072693248;
	mov.b32 	%r23, 0;
	mov.b64 	%fd31, {%r23, %r22};
	mul.f64 	%fd55, %fd31, %fd30;
$L__BB7_5:
	add.f64 	%fd32, %fd55, 0d3FF0000000000000;
	rcp.rn.f64 	%fd33, %fd32;
	add.s64 	%rd8, %rd1, %rd5;
	st.global.f64 	[%rd8], %fd33;
	bra.uni 	$L__BB7_10;
$L__BB7_6:
	fma.rn.f64 	%fd34, %fd1, 0d3FF71547652B82FE, 0d4338000000000000;
	{
	.reg .b32 %temp; 
	mov.b64 	{%r5, %temp}, %fd34;
	}
	mov.f64 	%fd35, 0dC338000000000000;
	add.rn.f64 	%fd36, %fd34, %fd35;
	fma.rn.f64 	%fd37, %fd36, 0dBFE62E42FEFA39EF, %fd1;
	fma.rn.f64 	%fd38, %fd36, 0dBC7ABC9E3B39803F, %fd37;
	fma.rn.f64 	%fd39, %fd38, 0d3E5ADE1569CE2BDF, 0d3E928AF3FCA213EA;
	fma.rn.f64 	%fd40, %fd39, %fd38, 0d3EC71DEE62401315;
	fma.rn.f64 	%fd41, %fd40, %fd38, 0d3EFA01997C89EB71;
	fma.rn.f64 	%fd42, %fd41, %fd38, 0d3F2A01A014761F65;
	fma.rn.f64 	%fd43, %fd42, %fd38, 0d3F56C16C1852B7AF;
	fma.rn.f64 	%fd44, %fd43, %fd38, 0d3F81111111122322;
	fma.rn.f64 	%fd45, %fd44, %fd38, 0d3FA55555555502A1;
	fma.rn.f64 	%fd46, %fd45, %fd38, 0d3FC5555555555511;
	fma.rn.f64 	%fd47, %fd46, %fd38, 0d3FE000000000000B;
	fma.rn.f64 	%fd48, %fd47, %fd38, 0d3FF0000000000000;
	fma.rn.f64 	%fd49, %fd48, %fd38, 0d3FF0000000000000;
	{
	.reg .b32 %temp; 
	mov.b64 	{%r6, %temp}, %fd49;
	}
	{
	.reg .b32 %temp; 
	mov.b64 	{%temp, %r7}, %fd49;
	}
	shl.b32 	%r24, %r5, 20;
	add.s32 	%r25, %r24, %r7;
	mov.b64 	%fd56, {%r6, %r25};
	{
	.reg .b32 %temp; 
	mov.b64 	{%temp, %r26}, %fd1;
	}
	mov.b32 	%f4, %r26;
	abs.f32 	%f2, %f4;
	setp.lt.f32 	%p6, %f2, 0f4086232B;
	@%p6 bra 	$L__BB7_9;
	setp.geu.f32 	%p7, %f2, 0f40874800;
	mov.f64 	%fd56, 0d0000000000000000;
	@%p7 bra 	$L__BB7_9;
	shr.u32 	%r27, %r5, 31;
	add.s32 	%r28, %r5, %r27;
	shr.s32 	%r29, %r28, 1;
	shl.b32 	%r30, %r29, 20;
	add.s32 	%r31, %r7, %r30;
	mov.b64 	%fd51, {%r6, %r31};
	sub.s32 	%r32, %r5, %r29;
	shl.b32 	%r33, %r32, 20;
	add.s32 	%r34, %r33, 1072693248;
	mov.b32 	%r35, 0;
	mov.b64 	%fd52, {%r35, %r34};
	mul.f64 	%fd56, %fd52, %fd51;
$L__BB7_9:
	add.f64 	%fd53, %fd56, 0d3FF0000000000000;
	div.rn.f64 	%fd54, %fd56, %fd53;
	add.s64 	%rd10, %rd1, %rd5;
	st.global.f64 	[%rd10], %fd54;
$L__BB7_10:
	ret;

}
	// .globl	thresholdKernel
.visible .entry thresholdKernel(
	.param .u64 .ptr .align 1 thresholdKernel_param_0,
	.param .u64 .ptr .align 1 thresholdKernel_param_1,
	.param .u32 thresholdKernel_param_2
)
{
	.reg .pred 	%p<3>;
	.reg .b32 	%r<6>;
	.reg .b64 	%rd<8>;
	.reg .b64 	%fd<3>;

	ld.param.u64 	%rd1, [thresholdKernel_param_0];
	ld.param.u64 	%rd2, [thresholdKernel_param_1];
	ld.param.u32 	%r2, [thresholdKernel_param_2];
	mov.u32 	%r3, %ctaid.x;
	mov.u32 	%r4, %ntid.x;
	mov.u32 	%r5, %tid.x;
	mad.lo.s32 	%r1, %r3, %r4, %r5;
	setp.ge.s32 	%p1, %r1, %r2;
	@%p1 bra 	$L__BB8_2;
	cvta.to.global.u64 	%rd3, %rd1;
	cvta.to.global.u64 	%rd4, %rd2;
	mul.wide.s32 	%rd5, %r1, 8;
	add.s64 	%rd6, %rd3, %rd5;
	ld.global.f64 	%fd1, [%rd6];
	setp.ge.f64 	%p2, %fd1, 0d3FE0000000000000;
	selp.f64 	%fd2, 0d3FF0000000000000, 0d0000000000000000, %p2;
	add.s64 	%rd7, %rd4, %rd5;
	st.global.f64 	[%rd7], %fd2;
$L__BB8_2:
	ret;

}
	// .globl	gradGemvXT
.visible .entry gradGemvXT(
	.param .u64 .ptr .align 1 gradGemvXT_param_0,
	.param .u64 .ptr .align 1 gradGemvXT_param_1,
	.param .u64 .ptr .align 1 gradGemvXT_param_2,
	.param .u32 gradGemvXT_param_3,
	.param .u32 gradGemvXT_param_4
)
{
	.reg .pred 	%p<11>;
	.reg .b32 	%r<38>;
	.reg .b64 	%rd<58>;
	.reg .b64 	%fd<112>;

	ld.param.u64 	%rd10, [gradGemvXT_param_0];
	ld.param.u64 	%rd11, [gradGemvXT_param_1];
	ld.param.u64 	%rd9, [gradGemvXT_param_2];
	ld.param.u32 	%r23, [gradGemvXT_param_3];
	ld.param.u32 	%r24, [gradGemvXT_param_4];
	cvta.to.global.u64 	%rd1, %rd11;
	cvta.to.global.u64 	%rd2, %rd10;
	mov.u32 	%r25, %ctaid.x;
	mov.u32 	%r26, %ntid.x;
	mov.u32 	%r27, %tid.x;
	mad.lo.s32 	%r1, %r25, %r26, %r27;
	setp.ge.s32 	%p1, %r1, %r24;
	@%p1 bra 	$L__BB9_15;
	setp.lt.s32 	%p2, %r23, 1;
	mov.f64 	%fd111, 0d0000000000000000;
	@%p2 bra 	$L__BB9_14;
	and.b32  	%r2, %r23, 15;
	setp.lt.u32 	%p3, %r23, 16;
	mov.f64 	%fd111, 0d0000000000000000;
	mov.b32 	%r34, 0;
	@%p3 bra 	$L__BB9_5;
	and.b32  	%r34, %r23, 2147483632;
	neg.s32 	%r32, %r34;
	shl.b32 	%r5, %r24, 4;
	add.s64 	%rd56, %rd1, 64;
	mov.f64 	%fd111, 0d0000000000000000;
	mul.wide.s32 	%rd14, %r24, 8;
	mov.u32 	%r31, %r1;
$L__BB9_4:
	.pragma "nounroll";
	mul.wide.s32 	%rd12, %r31, 8;
	add.s64 	%rd13, %rd2, %rd12;
	ld.global.f64 	%fd18, [%rd13];
	ld.global.f64 	%fd19, [%rd56+-64];
	fma.rn.f64 	%fd20, %fd18, %fd19, %fd111;
	add.s64 	%rd15, %rd13, %rd14;
	ld.global.f64 	%fd21, [%rd15];
	ld.global.f64 	%fd22, [%rd56+-56];
	fma.rn.f64 	%fd23, %fd21, %fd22, %fd20;
	add.s64 	%rd16, %rd15, %rd14;
	ld.global.f64 	%fd24, [%rd16];
	ld.global.f64 	%fd25, [%rd56+-48];
	fma.rn.f64 	%fd26, %fd24, %fd25, %fd23;
	add.s64 	%rd17, %rd16, %rd14;
	ld.global.f64 	%fd27, [%rd17];
	ld.global.f64 	%fd28, [%rd56+-40];
	fma.rn.f64 	%fd29, %fd27, %fd28, %fd26;
	add.s64 	%rd18, %rd17, %rd14;
	ld.global.f64 	%fd30, [%rd18];
	ld.global.f64 	%fd31, [%rd56+-32];
	fma.rn.f64 	%fd32, %fd30, %fd31, %fd29;
	add.s64 	%rd19, %rd18, %rd14;
	ld.global.f64 	%fd33, [%rd19];
	ld.global.f64 	%fd34, [%rd56+-24];
	fma.rn.f64 	%fd35, %fd33, %fd34, %fd32;
	add.s64 	%rd20, %rd19, %rd14;
	ld.global.f64 	%fd36, [%rd20];
	ld.global.f64 	%fd37, [%rd56+-16];
	fma.rn.f64 	%fd38, %fd36, %fd37, %fd35;
	add.s64 	%rd21, %rd20, %rd14;
	ld.global.f64 	%fd39, [%rd21];
	ld.global.f64 	%fd40, [%rd56+-8];
	fma.rn.f64 	%fd41, %fd39, %fd40, %fd38;
	add.s64 	%rd22, %rd21, %rd14;
	ld.global.f64 	%fd42, [%rd22];
	ld.global.f64 	%fd43, [%rd56];
	fma.rn.f64 	%fd44, %fd42, %fd43, %fd41;
	add.s64 	%rd23, %rd22, %rd14;
	ld.global.f64 	%fd45, [%rd23];
	ld.global.f64 	%fd46, [%rd56+8];
	fma.rn.f64 	%fd47, %fd45, %fd46, %fd44;
	add.s64 	%rd24, %rd23, %rd14;
	ld.global.f64 	%fd48, [%rd24];
	ld.global.f64 	%fd49, [%rd56+16];
	fma.rn.f64 	%fd50, %fd48, %fd49, %fd47;
	add.s64 	%rd25, %rd24, %rd14;
	ld.global.f64 	%fd51, [%rd25];
	ld.global.f64 	%fd52, [%rd56+24];
	fma.rn.f64 	%fd53, %fd51, %fd52, %fd50;
	add.s64 	%rd26, %rd25, %rd14;
	ld.global.f64 	%fd54, [%rd26];
	ld.global.f64 	%fd55, [%rd56+32];
	fma.rn.f64 	%fd56, %fd54, %fd55, %fd53;
	add.s64 	%rd27, %rd26, %rd14;
	ld.global.f64 	%fd57, [%rd27];
	ld.global.f64 	%fd58, [%rd56+40];
	fma.rn.f64 	%fd59, %fd57, %fd58, %fd56;
	add.s64 	%rd28, %rd27, %rd14;
	ld.global.f64 	%fd60, [%rd28];
	ld.global.f64 	%fd61, [%rd56+48];
	fma.rn.f64 	%fd62, %fd60, %fd61, %fd59;
	add.s64 	%rd29, %rd28, %rd14;
	ld.global.f64 	%fd63, [%rd29];
	ld.global.f64 	%fd64, [%rd56+56];
	fma.rn.f64 	%fd111, %fd63, %fd64, %fd62;
	add.s32 	%r32, %r32, 16;
	add.s32 	%r31, %r31, %r5;
	add.s64 	%rd56, %rd56, 128;
	setp.ne.s32 	%p4, %r32, 0;
	@%p4 bra 	$L__BB9_4;
$L__BB9_5:
	setp.eq.s32 	%p5, %r2, 0;
	@%p5 bra 	$L__BB9_14;
	and.b32  	%r11, %r23, 7;
	setp.lt.u32 	%p6, %r2, 8;
	@%p6 bra 	$L__BB9_8;
	mad.lo.s32 	%r29, %r34, %r24, %r1;
	mul.wide.s32 	%rd30, %r29, 8;
	add.s64 	%rd31, %rd2, %rd30;
	ld.global.f64 	%fd66, [%rd31];
	mul.wide.u32 	%rd32, %r34, 8;
	add.s64 	%rd33, %rd1, %rd32;
	ld.global.f64 	%fd67, [%rd33];
	fma.rn.f64 	%fd68, %fd66, %fd67, %fd111;
	mul.wide.s32 	%rd34, %r24, 8;
	add.s64 	%rd35, %rd31, %rd34;
	ld.global.f64 	%fd69, [%rd35];
	ld.global.f64 	%fd70, [%rd33+8];
	fma.rn.f64 	%fd71, %fd69, %fd70, %fd68;
	add.s64 	%rd36, %rd35, %rd34;
	ld.global.f64 	%fd72, [%rd36];
	ld.global.f64 	%fd73, [%rd33+16];
	fma.rn.f64 	%fd74, %fd72, %fd73, %fd71;
	add.s64 	%rd37, %rd36, %rd34;
	ld.global.f64 	%fd75, [%rd37];
	ld.global.f64 	%fd76, [%rd33+24];
	fma.rn.f64 	%fd77, %fd75, %fd76, %fd74;
	add.s64 	%rd38, %rd37, %rd34;
	ld.global.f64 	%fd78, [%rd38];
	ld.global.f64 	%fd79, [%rd33+32];
	fma.rn.f64 	%fd80, %fd78, %fd79, %fd77;
	add.s64 	%rd39, %rd38, %rd34;
	ld.global.f64 	%fd81, [%rd39];
	ld.global.f64 	%fd82, [%rd33+40];
	fma.rn.f64 	%fd83, %fd81, %fd82, %fd80;
	add.s64 	%rd40, %rd39, %rd34;
	ld.global.f64 	%fd84, [%rd40];
	ld.global.f64 	%fd85, [%rd33+48];
	fma.rn.f64 	%fd86, %fd84, %fd85, %fd83;
	add.s64 	%rd41, %rd40, %rd34;
	ld.global.f64 	%fd87, [%rd41];
	ld.global.f64 	%fd88, [%rd33+56];
	fma.rn.f64 	%fd111, %fd87, %fd88, %fd86;
	add.s32 	%r34, %r34, 8;
$L__BB9_8:
	setp.eq.s32 	%p7, %r11, 0;
	@%p7 bra 	$L__BB9_14;
	and.b32  	%r14, %r23, 3;
	setp.lt.u32 	%p8, %r11, 4;
	@%p8 bra 	$L__BB9_11;
	mad.lo.s32 	%r30, %r34, %r24, %r1;
	mul.wide.s32 	%rd42, %r30, 8;
	add.s64 	%rd43, %rd2, %rd42;
	ld.global.f64 	%fd90, [%rd43];
	mul.wide.u32 	%rd44, %r34, 8;
	add.s64 	%rd45, %rd1, %rd44;
	ld.global.f64 	%fd91, [%rd45];
	fma.rn.f64 	%fd92, %fd90, %fd91, %fd111;
	mul.wide.s32 	%rd46, %r24, 8;
	add.s64 	%rd47, %rd43, %rd46;
	ld.global.f64 	%fd93, [%rd47];
	ld.global.f64 	%fd94, [%rd45+8];
	fma.rn.f64 	%fd95, %fd93, %fd94, %fd92;
	add.s64 	%rd48, %rd47, %rd46;
	ld.global.f64 	%fd96, [%rd48];
	ld.global.f64 	%fd97, [%rd45+16];
	fma.rn.f64 	%fd98, %fd96, %fd97, %fd95;
	add.s64 	%rd49, %rd48, %rd46;
	ld.global.f64 	%fd99, [%rd49];
	ld.global.f64 	%fd100, [%rd45+24];
	fma.rn.f64 	%fd111, %fd99, %fd100, %fd98;
	add.s32 	%r34, %r34, 4;
$L__BB9_11:
	setp.eq.s32 	%p9, %r14, 0;
	@%p9 bra 	$L__BB9_14;
	mul.wide.u32 	%rd50, %r34, 8;
	add.s64 	%rd57, %rd1, %rd50;
	mad.lo.s32 	%r37, %r34, %r24, %r1;
	neg.s32 	%r36, %r14;
$L__BB9_13:
	.pragma "nounroll";
	mul.wide.s32 	%rd51, %r37, 8;
	add.s64 	%rd52, %rd2, %rd51;
	ld.global.f64 	%fd101, [%rd52];
	ld.global.f64 	%fd102, [%rd57];
	fma.rn.f64 	%fd111, %fd101, %fd102, %fd111;
	add.s64 	%rd57, %rd57, 8;
	add.s32 	%r37, %r37, %r24;
	add.s32 	%r36, %r36, 1;
	setp.ne.s32 	%p10, %r36, 0;
	@%p10 bra 	$L__BB9_13;
$L__BB9_14:
	cvta.to.global.u64 	%rd53, %rd9;
	mul.wide.s32 	%rd54, %r1, 8;
	add.s64 	%rd55, %rd53, %rd54;
	st.global.f64 	[%rd55], %fd111;
$L__BB9_15:
	ret;

}
	// .globl	compareMemory
.visible .entry compareMemory(
	.param .u64 .ptr .align 1 compareMemory_param_0,
	.param .u64 .ptr .align 1 compareMemory_param_1,
	.param .u64 compareMemory_param_2,
	.param .u64 .ptr .align 1 compareMemory_param_3
)
{
	.reg .pred 	%p<3>;
	.reg .b32 	%r<6>;
	.reg .b64 	%rd<12>;
	.reg .b64 	%fd<5>;

	ld.param.u64 	%rd2, [compareMemory_param_0];
	ld.param.u64 	%rd3, [compareMemory_param_1];
	ld.param.u64 	%rd5, [compareMemory_param_2];
	ld.param.u64 	%rd4, [compareMemory_param_3];
	mov.u32 	%r1, %ctaid.x;
	mov.u32 	%r2, %ntid.x;
	mov.u32 	%r3, %tid.x;
	mad.lo.s32 	%r4, %r1, %r2, %r3;
	cvt.u64.u32 	%rd1, %r4;
	setp.le.u64 	%p1, %rd5, %rd1;
	@%p1 bra 	$L__BB10_3;
	cvta.to.global.u64 	%rd6, %rd2;
	cvta.to.global.u64 	%rd7, %rd3;
	shl.b64 	%rd8, %rd1, 3;
	add.s64 	%rd9, %rd6, %rd8;
	ld.global.f64 	%fd1, [%rd9];
	add.s64 	%rd10, %rd7, %rd8;
	ld.global.f64 	%fd2, [%rd10];
	sub.f64 	%fd3, %fd1, %fd2;
	abs.f64 	%fd4, %fd3;
	setp.leu.f64 	%p2, %fd4, 0d3E112E0BE826D695;
	@%p2 bra 	$L__BB10_3;
	cvta.to.global.u64 	%rd11, %rd4;
	atom.global.exch.b32 	%r5, [%rd11], 0;
$L__BB10_3:
	ret;

}
	// .globl	transpose_naive
.visible .entry transpose_naive(
	.param .u64 .ptr .align 1 transpose_naive_param_0,
	.param .u64 .ptr .align 1 transpose_naive_param_1,
	.param .u32 transpose_naive_param_2,
	.param .u32 transpose_naive_param_3
)
{
	.reg .pred 	%p<4>;
	.reg .b32 	%r<13>;
	.reg .b64 	%rd<9>;
	.reg .b64 	%fd<2>;

	ld.param.u64 	%rd1, [transpose_naive_param_0];
	ld.param.u64 	%rd2, [transpose_naive_param_1];
	ld.param.u32 	%r3, [transpose_naive_param_2];
	ld.param.u32 	%r4, [transpose_naive_param_3];
	mov.u32 	%r5, %ctaid.x;
	mov.u32 	%r6, %ntid.x;
	mov.u32 	%r7, %tid.x;
	mad.lo.s32 	%r1, %r5, %r6, %r7;
	mov.u32 	%r8, %ctaid.y;
	mov.u32 	%r9, %ntid.y;
	mov.u32 	%r10, %tid.y;
	mad.lo.s32 	%r2, %r8, %r9, %r10;
	setp.ge.s32 	%p1, %r2, %r3;
	setp.ge.s32 	%p2, %r1, %r4;
	or.pred  	%p3, %p1, %p2;
	@%p3 bra 	$L__BB11_2;
	cvta.to.global.u64 	%rd3, %rd1;
	cvta.to.global.u64 	%rd4, %rd2;
	mad.lo.s32 	%r11, %r4, %r2, %r1;
	mul.wide.s32 	%rd5, %r11, 8;
	add.s64 	%rd6, %rd3, %rd5;
	ld.global.f64 	%fd1, [%rd6];
	mad.lo.s32 	%r12, %r3, %r1, %r2;
	mul.wide.s32 	%rd7, %r12, 8;
	add.s64 	%rd8, %rd4, %rd7;
	st.global.f64 	[%rd8], %fd1;
$L__BB11_2:
	ret;

}
	// .globl	matrixMul
.visible .entry matrixMul(
	.param .u64 .ptr .align 1 matrixMul_param_0,
	.param .u64 .ptr .align 1 matrixMul_param_1,
	.param .u64 .ptr .align 1 matrixMul_param_2,
	.param .u32 matrixMul_param_3,
	.param .u32 matrixMul_param_4,
	.param .u32 matrixMul_param_5
)
{
	.reg .pred 	%p<13>;
	.reg .b32 	%r<41>;
	.reg .b64 	%rd<53>;
	.reg .b64 	%fd<68>;

	ld.param.u64 	%rd7, [matrixMul_param_0];
	ld.param.u64 	%rd8, [matrixMul_param_1];
	ld.param.u64 	%rd6, [matrixMul_param_2];
	ld.param.u32 	%r20, [matrixMul_param_3];
	ld.param.u32 	%r18, [matrixMul_param_4];
	ld.param.u32 	%r19, [matrixMul_param_5];
	cvta.to.global.u64 	%rd1, %rd8;
	cvta.to.global.u64 	%rd2, %rd7;
	mov.u32 	%r21, %ctaid.y;
	mov.u32 	%r22, %ntid.y;
	mov.u32 	%r23, %tid.y;
	mad.lo.s32 	%r1, %r21, %r22, %r23;
	mov.u32 	%r24, %ctaid.x;
	mov.u32 	%r25, %ntid.x;
	mov.u32 	%r26, %tid.x;
	mad.lo.s32 	%r2, %r24, %r25, %r26;
	setp.ge.s32 	%p1, %r1, %r20;
	setp.ge.s32 	%p2, %r2, %r18;
	or.pred  	%p3, %p1, %p2;
	@%p3 bra 	$L__BB12_14;
	setp.lt.s32 	%p4, %r19, 1;
	mov.f64 	%fd67, 0d0000000000000000;
	@%p4 bra 	$L__BB12_13;
	mul.lo.s32 	%r3, %r19, %r1;
	and.b32  	%r4, %r19, 7;
	setp.lt.u32 	%p5, %r19, 8;
	mov.f64 	%fd67, 0d0000000000000000;
	mov.b32 	%r39, 0;
	@%p5 bra 	$L__BB12_5;
	and.b32  	%r39, %r19, 2147483640;
	neg.s32 	%r37, %r39;
	shl.b32 	%r7, %r18, 3;
	mul.wide.u32 	%rd9, %r3, 8;
	add.s64 	%rd10, %rd9, %rd2;
	add.s64 	%rd52, %rd10, 32;
	mov.f64 	%fd67, 0d0000000000000000;
	mul.wide.s32 	%rd13, %r18, 8;
	mov.u32 	%r36, %r2;
$L__BB12_4:
	.pragma "nounroll";
	ld.global.f64 	%fd17, [%rd52+-32];
	mul.wide.s32 	%rd11, %r36, 8;
	add.s64 	%rd12, %rd1, %rd11;
	ld.global.f64 	%fd18, [%rd12];
	fma.rn.f64 	%fd19, %fd17, %fd18, %fd67;
	ld.global.f64 	%fd20, [%rd52+-24];
	add.s64 	%rd14, %rd12, %rd13;
	ld.global.f64 	%fd21, [%rd14];
	fma.rn.f64 	%fd22, %fd20, %fd21, %fd19;
	ld.global.f64 	%fd23, [%rd52+-16];
	add.s64 	%rd15, %rd14, %rd13;
	ld.global.f64 	%fd24, [%rd15];
	fma.rn.f64 	%fd25, %fd23, %fd24, %fd22;
	ld.global.f64 	%fd26, [%rd52+-8];
	add.s64 	%rd16, %rd15, %rd13;
	ld.global.f64 	%fd27, [%rd16];
	fma.rn.f64 	%fd28, %fd26, %fd27, %fd25;
	ld.global.f64 	%fd29, [%rd52];
	add.s64 	%rd17, %rd16, %rd13;
	ld.global.f64 	%fd30, [%rd17];
	fma.rn.f64 	%fd31, %fd29, %fd30, %fd28;
	ld.global.f64 	%fd32, [%rd52+8];
	add.s64 	%rd18, %rd17, %rd13;
	ld.global.f64 	%fd33, [%rd18];
	fma.rn.f64 	%fd34, %fd32, %fd33, %fd31;
	ld.global.f64 	%fd35, [%rd52+16];
	add.s64 	%rd19, %rd18, %rd13;
	ld.global.f64 	%fd36, [%rd19];
	fma.rn.f64 	%fd37, %fd35, %fd36, %fd34;
	ld.global.f64 	%fd38, [%rd52+24];
	add.s64 	%rd20, %rd19, %rd13;
	ld.global.f64 	%fd39, [%rd20];
	fma.rn.f64 	%fd67, %fd38, %fd39, %fd37;
	add.s32 	%r37, %r37, 8;
	add.s32 	%r36, %r36, %r7;
	add.s64 	%rd52, %rd52, 64;
	setp.ne.s32 	%p6, %r37, 0;
	@%p6 bra 	$L__BB12_4;
$L__BB12_5:
	setp.eq.s32 	%p7, %r4, 0;
	@%p7 bra 	$L__BB12_13;
	and.b32  	%r13, %r19, 3;
	setp.lt.u32 	%p8, %r4, 4;
	@%p8 bra 	$L__BB12_8;
	add.s32 	%r28, %r39, %r3;
	mul.wide.u32 	%rd21, %r28, 8;
	add.s64 	%rd22, %rd2, %rd21;
	ld.global.f64 	%fd41, [%rd22];
	mad.lo.s32 	%r29, %r39, %r18, %r2;
	mul.wide.s32 	%rd23, %r29, 8;
	add.s64 	%rd24, %rd1, %rd23;
	ld.global.f64 	%fd42, [%rd24];
	fma.rn.f64 	%fd43, %fd41, %fd42, %fd67;
	cvt.u64.u32 	%rd25, %r3;
	cvt.u64.u32 	%rd26, %r39;
	add.s64 	%rd27, %rd26, %rd25;
	shl.b64 	%rd28, %rd27, 3;
	add.s64 	%rd29, %rd2, %rd28;
	ld.global.f64 	%fd44, [%rd29+8];
	mul.wide.s32 	%rd30, %r18, 8;
	add.s64 	%rd31, %rd24, %rd30;
	ld.global.f64 	%fd45, [%rd31];
	fma.rn.f64 	%fd46, %fd44, %fd45, %fd43;
	ld.global.f64 	%fd47, [%rd29+16];
	add.s64 	%rd32, %rd31, %rd30;
	ld.global.f64 	%fd48, [%rd32];
	fma.rn.f64 	%fd49, %fd47, %fd48, %fd46;
	ld.global.f64 	%fd50, [%rd29+24];
	add.s64 	%rd33, %rd32, %rd30;
	ld.global.f64 	%fd51, [%rd33];
	fma.rn.f64 	%fd67, %fd50, %fd51, %fd49;
	add.s32 	%r39, %r39, 4;
$L__BB12_8:
	setp.eq.s32 	%p9, %r13, 0;
	@%p9 bra 	$L__BB12_13;
	setp.eq.s32 	%p10, %r13, 1;
	@%p10 bra 	$L__BB12_11;
	add.s32 	%r30, %r39, %r3;
	mul.wide.u32 	%rd34, %r30, 8;
	add.s64 	%rd35, %rd2, %rd34;
	ld.global.f64 	%fd53, [%rd35];
	mad.lo.s32 	%r31, %r39, %r18, %r2;
	mul.wide.s32 	%rd36, %r31, 8;
	add.s64 	%rd37, %rd1, %rd36;
	ld.global.f64 	%fd54, [%rd37];
	fma.rn.f64 	%fd55, %fd53, %fd54, %fd67;
	cvt.u64.u32 	%rd38, %r3;
	cvt.u64.u32 	%rd39, %r39;
	add.s64 	%rd40, %rd39, %rd38;
	shl.b64 	%rd41, %rd40, 3;
	add.s64 	%rd42, %rd2, %rd41;
	ld.global.f64 	%fd56, [%rd42+8];
	mul.wide.s32 	%rd43, %r18, 8;
	add.s64 	%rd44, %rd37, %rd43;
	ld.global.f64 	%fd57, [%rd44];
	fma.rn.f64 	%fd67, %fd56, %fd57, %fd55;
	add.s32 	%r39, %r39, 2;
$L__BB12_11:
	and.b32  	%r32, %r19, 1;
	setp.eq.b32 	%p11, %r32, 1;
	not.pred 	%p12, %p11;
	@%p12 bra 	$L__BB12_13;
	add.s32 	%r33, %r39, %r3;
	mul.wide.u32 	%rd45, %r33, 8;
	add.s64 	%rd46, %rd2, %rd45;
	ld.global.f64 	%fd58, [%rd46];
	mad.lo.s32 	%r34, %r39, %r18, %r2;
	mul.wide.s32 	%rd47, %r34, 8;
	add.s64 	%rd48, %rd1, %rd47;
	ld.global.f64 	%fd59, [%rd48];
	fma.rn.f64 	%fd67, %fd58, %fd59, %fd67;
$L__BB12_13:
	mad.lo.s32 	%r35, %r18, %r1, %r2;
	cvta.to.global.u64 	%rd49, %rd6;
	mul.wide.s32 	%rd50, %r35, 8;
	add.s64 	%rd51, %rd49, %rd50;
	st.global.f64 	[%rd51], %fd67;
$L__BB12_14:
	ret;

}
	// .globl	hadamardProd
.visible .entry hadamardProd(
	.param .u64 .ptr .align 1 hadamardProd_param_0,
	.param .u64 .ptr .align 1 hadamardProd_param_1,
	.param .u64 .ptr .align 1 hadamardProd_param_2,
	.param .u32 hadamardProd_param_3
)
{
	.reg .pred 	%p<2>;
	.reg .b32 	%r<6>;
	.reg .b64 	%rd<11>;
	.reg .b64 	%fd<4>;

	ld.param.u64 	%rd1, [hadamardProd_param_0];
	ld.param.u64 	%rd2, [hadamardProd_param_1];
	ld.param.u64 	%rd3, [hadamardProd_param_2];
	ld.param.u32 	%r2, [hadamardProd_param_3];
	mov.u32 	%r3, %ctaid.x;
	mov.u32 	%r4, %ntid.x;
	mov.u32 	%r5, %tid.x;
	mad.lo.s32 	%r1, %r3, %r4, %r5;
	setp.ge.s32 	%p1, %r1, %r2;
	@%p1 bra 	$L__BB13_2;
	cvta.to.global.u64 	%rd4, %rd1;
	cvta.to.global.u64 	%rd5, %rd2;
	cvta.to.global.u64 	%rd6, %rd3;
	mul.wide.s32 	%rd7, %r1, 8;
	add.s64 	%rd8, %rd4, %rd7;
	ld.global.f64 	%fd1, [%rd8];
	add.s64 	%rd9, %rd5, %rd7;
	ld.global.f64 	%fd2, [%rd9];
	mul.f64 	%fd3, %fd1, %fd2;
	add.s64 	%rd10, %rd6, %rd7;
	st.global.f64 	[%rd10], %fd3;
$L__BB13_2:
	ret;

}
	// .globl	reluKernel
.visible .entry reluKernel(
	.param .u64 .ptr .align 1 reluKernel_param_0,
	.param .u64 .ptr .align 1 reluKernel_param_1,
	.param .u32 reluKernel_param_2
)
{
	.reg .pred 	%p<2>;
	.reg .b32 	%r<6>;
	.reg .b64 	%rd<8>;
	.reg .b64 	%fd<3>;

	ld.param.u64 	%rd1, [reluKernel_param_0];
	ld.param.u64 	%rd2, [reluKernel_param_1];
	ld.param.u32 	%r2, [reluKernel_param_2];
	mov.u32 	%r3, %ctaid.x;
	mov.u32 	%r4, %ntid.x;
	mov.u32 	%r5, %tid.x;
	mad.lo.s32 	%r1, %r3, %r4, %r5;
	setp.ge.s32 	%p1, %r1, %r2;
	@%p1 bra 	$L__BB14_2;
	cvta.to.global.u64 	%rd3, %rd1;
	cvta.to.global.u64 	%rd4, %rd2;
	mul.wide.s32 	%rd5, %r1, 8;
	add.s64 	%rd6, %rd3, %rd5;
	ld.global.f64 	%fd1, [%rd6];
	max.f64 	%fd2, %fd1, 0d0000000000000000;
	add.s64 	%rd7, %rd4, %rd5;
	st.global.f64 	[%rd7], %fd2;
$L__BB14_2:
	ret;

}
	// .globl	reluDerivativeKernel
.visible .entry reluDerivativeKernel(
	.param .u64 .ptr .align 1 reluDerivativeKernel_param_0,
	.param .u64 .ptr .align 1 reluDerivativeKernel_param_1,
	.param .u32 reluDerivativeKernel_param_2
)
{
	.reg .pred 	%p<3>;
	.reg .b32 	%r<6>;
	.reg .b64 	%rd<8>;
	.reg .b64 	%fd<3>;

	ld.param.u64 	%rd1, [reluDerivativeKernel_param_0];
	ld.param.u64 	%rd2, [reluDerivativeKernel_param_1];
	ld.param.u32 	%r2, [reluDerivativeKernel_param_2];
	mov.u32 	%r3, %ctaid.x;
	mov.u32 	%r4, %ntid.x;
	mov.u32 	%r5, %tid.x;
	mad.lo.s32 	%r1, %r3, %r4, %r5;
	setp.ge.s32 	%p1, %r1, %r2;
	@%p1 bra 	$L__BB15_2;
	cvta.to.global.u64 	%rd3, %rd1;
	cvta.to.global.u64 	%rd4, %rd2;
	mul.wide.s32 	%rd5, %r1, 8;
	add.s64 	%rd6, %rd3, %rd5;
	ld.global.f64 	%fd1, [%rd6];
	setp.gt.f64 	%p2, %fd1, 0d0000000000000000;
	selp.f64 	%fd2, 0d3FF0000000000000, 0d0000000000000000, %p2;
	add.s64 	%rd7, %rd4, %rd5;
	st.global.f64 	[%rd7], %fd2;
$L__BB15_2:
	ret;

}
	// .globl	sigmoidPrimeKernel
.visible .entry sigmoidPrimeKernel(
	.param .u64 .ptr .align 1 sigmoidPrimeKernel_param_0,
	.param .u64 .ptr .align 1 sigmoidPrimeKernel_param_1,
	.param .u32 sigmoidPrimeKernel_param_2
)
{
	.reg .pred 	%p<2>;
	.reg .b32 	%r<6>;
	.reg .b64 	%rd<8>;
	.reg .b64 	%fd<5>;

	ld.param.u64 	%rd1, [sigmoidPrimeKernel_param_0];
	ld.param.u64 	%rd2, [sigmoidPrimeKernel_param_1];
	ld.param.u32 	%r2, [sigmoidPrimeKernel_param_2];
	mov.u32 	%r3, %ctaid.x;
	mov.u32 	%r4, %ntid.x;
	mov.u32 	%r5, %tid.x;
	mad.lo.s32 	%r1, %r3, %r4, %r5;
	setp.ge.s32 	%p1, %r1, %r2;
	@%p1 bra 	$L__BB16_2;
	cvta.to.global.u64 	%rd3, %rd1;
	cvta.to.global.u64 	%rd4, %rd2;
	mul.wide.s32 	%rd5, %r1, 8;
	add.s64 	%rd6, %rd3, %rd5;
	ld.global.f64 	%fd1, [%rd6];
	mov.f64 	%fd2, 0d3FF0000000000000;
	sub.f64 	%fd3, %fd2, %fd1;
	mul.f64 	%fd4, %fd1, %fd3;
	add.s64 	%rd7, %rd4, %rd5;
	st.global.f64 	[%rd7], %fd4;
$L__BB16_2:
	ret;

}
	// .globl	sumReductionKernel
.visible .entry sumReductionKernel(
	.param .u64 .ptr .align 1 sumReductionKernel_param_0,
	.param .u64 .ptr .align 1 sumReductionKernel_param_1,
	.param .u32 sumReductionKernel_param_2
)
{
	.reg .pred 	%p<6>;
	.reg .b32 	%r<14>;
	.reg .b64 	%rd<9>;
	.reg .b64 	%fd<9>;
	// demoted variable
	.shared .align 8 .b8 _ZZ18sumReductionKernelE5sdata[8192];
	ld.param.u64 	%rd1, [sumReductionKernel_param_0];
	ld.param.u64 	%rd2, [sumReductionKernel_param_1];
	ld.param.u32 	%r8, [sumReductionKernel_param_2];
	mov.u32 	%r1, %ctaid.x;
	mov.u32 	%r13, %ntid.x;
	mov.u32 	%r3, %tid.x;
	mad.lo.s32 	%r4, %r1, %r13, %r3;
	setp.ge.s32 	%p1, %r4, %r8;
	mov.f64 	%fd8, 0d0000000000000000;
	@%p1 bra 	$L__BB17_2;
	cvta.to.global.u64 	%rd3, %rd1;
	mul.wide.s32 	%rd4, %r4, 8;
	add.s64 	%rd5, %rd3, %rd4;
	ld.global.f64 	%fd8, [%rd5];
$L__BB17_2:
	shl.b32 	%r9, %r3, 3;
	mov.u32 	%r10, _ZZ18sumReductionKernelE5sdata;
	add.s32 	%r5, %r10, %r9;
	st.shared.f64 	[%r5], %fd8;
	bar.sync 	0;
	setp.lt.u32 	%p2, %r13, 2;
	@%p2 bra 	$L__BB17_6;
$L__BB17_3:
	shr.u32 	%r7, %r13, 1;
	setp.ge.u32 	%p3, %r3, %r7;
	@%p3 bra 	$L__BB17_5;
	shl.b32 	%r11, %r7, 3;
	add.s32 	%r12, %r5, %r11;
	ld.shared.f64 	%fd4, [%r12];
	ld.shared.f64 	%fd5, [%r5];
	add.f64 	%fd6, %fd4, %fd5;
	st.shared.f64 	[%r5], %fd6;
$L__BB17_5:
	bar.sync 	0;
	setp.gt.u32 	%p4, %r13, 3;
	mov.u32 	%r13, %r7;
	@%p4 bra 	$L__BB17_3;
$L__BB17_6:
	setp.ne.s32 	%p5, %r3, 0;
	@%p5 bra 	$L__BB17_8;
	ld.shared.f64 	%fd7, [_ZZ18sumReductionKernelE5sdata];
	cvta.to.global.u64 	%rd6, %rd2;
	mul.wide.u32 	%rd7, %r1, 8;
	add.s64 	%rd8, %rd6, %rd7;
	st.global.f64 	[%rd8], %fd7;
$L__BB17_8:
	ret;

}
	// .globl	logLossDerivativeKernel
.visible .entry logLossDerivativeKernel(
	.param .u64 .ptr .align 1 logLossDerivativeKernel_param_0,
	.param .u64 .ptr .align 1 logLossDerivativeKernel_param_1,
	.param .u64 .ptr .align 1 logLossDerivativeKernel_param_2,
	.param .u32 logLossDerivativeKernel_param_3
)
{
	.reg .pred 	%p<4>;
	.reg .b32 	%r<6>;
	.reg .b64 	%rd<11>;
	.reg .b64 	%fd<11>;

	ld.param.u64 	%rd1, [logLossDerivativeKernel_param_0];
	ld.param.u64 	%rd2, [logLossDerivativeKernel_param_1];
	ld.param.u64 	%rd3, [logLossDerivativeKernel_param_2];
	ld.param.u32 	%r2, [logLossDerivativeKernel_param_3];
	mov.u32 	%r3, %ctaid.x;
	mov.u32 	%r4, %ntid.x;
	mov.u32 	%r5, %tid.x;
	mad.lo.s32 	%r1, %r3, %r4, %r5;
	setp.ge.s32 	%p1, %r1, %r2;
	@%p1 bra 	$L__BB18_2;
	cvta.to.global.u64 	%rd4, %rd1;
	cvta.to.global.u64 	%rd5, %rd2;
	cvta.to.global.u64 	%rd6, %rd3;
	mul.wide.s32 	%rd7, %r1, 8;
	add.s64 	%rd8, %rd4, %rd7;
	ld.global.f64 	%fd1, [%rd8];
	add.s64 	%rd9, %rd5, %rd7;
	ld.global.f64 	%fd2, [%rd9];
	setp.lt.f64 	%p2, %fd1, 0d3CD203AF9EE75616;
	selp.f64 	%fd3, 0d3CD203AF9EE75616, %fd1, %p2;
	setp.gt.f64 	%p3, %fd3, 0d3FEFFFFFFFFFFFF7;
	selp.f64 	%fd4, 0d3FEFFFFFFFFFFFF7, %fd3, %p3;
	mov.f64 	%fd5, 0d3FF0000000000000;
	sub.f64 	%fd6, %fd5, %fd2;
	sub.f64 	%fd7, %fd5, %fd4;
	div.rn.f64 	%fd8, %fd6, %fd7;
	div.rn.f64 	%fd9, %fd2, %fd4;
	sub.f64 	%fd10, %fd8, %fd9;
	add.s64 	%rd10, %rd6, %rd7;
	st.global.f64 	[%rd10], %fd10;
$L__BB18_2:
	ret;

}
.func  (.param .align 16 .b8 func_retval0[16]) __internal_trig_reduction_slowpathd(
	.param .b64 __internal_trig_reduction_slowpathd_param_0
)
{
	.local .align 8 .b8 	__local_depot19[40];
	.reg .b64 	%SP;
	.reg .b64 	%SPL;
	.reg .pred 	%p<10>;
	.reg .b32 	%r<47>;
	.reg .b64 	%rd<74>;
	.reg .b64 	%fd<5>;

	mov.u64 	%SPL, __local_depot19;
	ld.param.f64 	%fd4, [__internal_trig_reduction_slowpathd_param_0];
	add.u64 	%rd1, %SPL, 0;
	{
	.reg .b32 %temp; 
	mov.b64 	{%temp, %r1}, %fd4;
	}
	shr.u32 	%r2, %r1, 20;
	and.b32  	%r3, %r2, 2047;
	setp.eq.s32 	%p1, %r3, 2047;
	mov.b32 	%r46, 0;
	@%p1 bra 	$L__BB19_9;
	add.s32 	%r20, %r3, -1024;
	mov.b64 	%rd20, %fd4;
	shl.b64 	%rd2, %rd20, 11;
	shr.u32 	%r4, %r20, 6;
	sub.s32 	%r45, 15, %r4;
	sub.s32 	%r21, 19, %r4;
	setp.lt.u32 	%p2, %r20, 128;
	selp.b32 	%r6, 18, %r21, %p2;
	setp.ge.s32 	%p3, %r45, %r6;
	mov.b64 	%rd70, 0;
	@%p3 bra 	$L__BB19_4;
	add.s32 	%r23, %r6, %r4;
	neg.s32 	%r43, %r23;
	or.b64  	%rd3, %rd2, -9223372036854775808;
	mov.b64 	%rd70, 0;
	mov.b32 	%r42, 0;
	mov.u64 	%rd25, __cudart_i2opi_d;
	mov.u32 	%r44, %r45;
$L__BB19_3:
	.pragma "nounroll";
	mul.wide.s32 	%rd22, %r42, 8;
	add.s64 	%rd23, %rd1, %rd22;
	mul.wide.s32 	%rd24, %r44, 8;
	add.s64 	%rd26, %rd25, %rd24;
	ld.global.nc.u64 	%rd27, [%rd26];
	{
	.reg .u32 %r0, %r1, %r2, %r3, %alo, %ahi, %blo, %bhi, %clo, %chi;
	mov.b64 	{%alo,%ahi}, %rd27;
	mov.b64 	{%blo,%bhi}, %rd3;
	mov.b64 	{%clo,%chi}, %rd70;
	mad.lo.cc.u32 	%r0, %alo, %blo, %clo;
	madc.hi.cc.u32 	%r1, %alo, %blo, %chi;
	madc.hi.u32 	%r2, %alo, %bhi, 0;
	mad.lo.cc.u32 	%r1, %alo, %bhi, %r1;
	madc.hi.cc.u32 	%r2, %ahi, %blo, %r2;
	madc.hi.u32 	%r3, %ahi, %bhi, 0;
	mad.lo.cc.u32 	%r1, %ahi, %blo, %r1;
	madc.lo.cc.u32 	%r2, %ahi, %bhi, %r2;
	addc.u32 	%r3, %r3, 0;
	mov.b64 	%rd28, {%r0,%r1};
	mov.b64 	%rd70, {%r2,%r3};
	}
	st.local.u64 	[%rd23], %rd28;
	add.s32 	%r44, %r44, 1;
	add.s32 	%r43, %r43, 1;
	add.s32 	%r42, %r42, 1;
	setp.ne.s32 	%p4, %r43, -15;
	mov.u32 	%r45, %r6;
	@%p4 bra 	$L__BB19_3;
$L__BB19_4:
	cvt.s64.s32 	%rd29, %r45;
	cvt.u64.u32 	%rd30, %r4;
	add.s64 	%rd31, %rd30, %rd29;
	shl.b64 	%rd32, %rd31, 3;
	add.s64 	%rd33, %rd1, %rd32;
	st.local.u64 	[%rd33+-120], %rd70;
	and.b32  	%r15, %r2, 63;
	ld.local.u64 	%rd72, [%rd1+16];
	ld.local.u64 	%rd71, [%rd1+24];
	setp.eq.s32 	%p5, %r15, 0;
	@%p5 bra 	$L__BB19_6;
	shl.b64 	%rd34, %rd71, %r15;
	shr.u64 	%rd35, %rd72, 1;
	xor.b32  	%r24, %r15, 63;
	shr.u64 	%rd36, %rd35, %r24;
	or.b64  	%rd71, %rd34, %rd36;
	ld.local.u64 	%rd37, [%rd1+8];
	shl.b64 	%rd38, %rd72, %r15;
	shr.u64 	%rd39, %rd37, 1;
	shr.u64 	%rd40, %rd39, %r24;
	or.b64  	%rd72, %rd38, %rd40;
$L__BB19_6:
	and.b32  	%r25, %r1, -2147483648;
	shr.u64 	%rd41, %rd71, 62;
	cvt.u32.u64 	%r26, %rd41;
	mov.b64 	{%r27, %r28}, %rd71;
	mov.b64 	{%r29, %r30}, %rd72;
	shf.l.wrap.b32 	%r31, %r30, %r27, 2;
	shf.l.wrap.b32 	%r32, %r27, %r28, 2;
	mov.b64 	%rd42, {%r31, %r32};
	shl.b64 	%rd43, %rd72, 2;
	shr.u64 	%rd44, %rd42, 63;
	cvt.u32.u64 	%r33, %rd44;
	add.s32 	%r34, %r33, %r26;
	setp.eq.s32 	%p6, %r25, 0;
	neg.s32 	%r35, %r34;
	selp.b32 	%r46, %r34, %r35, %p6;
	setp.gt.s64 	%p7, %rd42, -1;
	mov.b64 	%rd45, 0;
	{
	.reg .u32 %r0, %r1, %r2, %r3, %a0, %a1, %a2, %a3, %b0, %b1, %b2, %b3;
	mov.b64 	{%a0,%a1}, %rd45;
	mov.b64 	{%a2,%a3}, %rd45;
	mov.b64 	{%b0,%b1}, %rd43;
	mov.b64 	{%b2,%b3}, %rd42;
	sub.cc.u32 	%r0, %a0, %b0;
	subc.cc.u32 	%r1, %a1, %b1;
	subc.cc.u32 	%r2, %a2, %b2;
	subc.u32 	%r3, %a3, %b3;
	mov.b64 	%rd46, {%r0,%r1};
	mov.b64 	%rd47, {%r2,%r3};
	}
	xor.b32  	%r36, %r25, -2147483648;
	selp.b64 	%rd73, %rd42, %rd47, %p7;
	selp.b64 	%rd14, %rd43, %rd46, %p7;
	selp.b32 	%r17, %r25, %r36, %p7;
	clz.b64 	%r37, %rd73;
	cvt.u64.u32 	%rd15, %r37;
	setp.eq.s32 	%p8, %r37, 0;
	@%p8 bra 	$L__BB19_8;
	cvt.u32.u64 	%r38, %rd15;
	and.b32  	%r39, %r38, 63;
	shl.b64 	%rd48, %rd73, %r39;
	shr.u64 	%rd49, %rd14, 1;
	not.b32 	%r40, %r38;
	and.b32  	%r41, %r40, 63;
	shr.u64 	%rd50, %rd49, %r41;
	or.b64  	%rd73, %rd48, %rd50;
$L__BB19_8:
	mov.b64 	%rd51, -3958705157555305931;
	{
	.reg .u32 %r0, %r1, %r2, %r3, %alo, %ahi, %blo, %bhi;
	mov.b64 	{%alo,%ahi}, %rd73;
	mov.b64 	{%blo,%bhi}, %rd51;
	mul.lo.u32 	%r0, %alo, %blo;
	mul.hi.u32 	%r1, %alo, %blo;
	mad.lo.cc.u32 	%r1, %alo, %bhi, %r1;
	madc.hi.u32 	%r2, %alo, %bhi, 0;
	mad.lo.cc.u32 	%r1, %ahi, %blo, %r1;
	madc.hi.cc.u32 	%r2, %ahi, %blo, %r2;
	madc.hi.u32 	%r3, %ahi, %bhi, 0;
	mad.lo.cc.u32 	%r2, %ahi, %bhi, %r2;
	addc.u32 	%r3, %r3, 0;
	mov.b64 	%rd52, {%r0,%r1};
	mov.b64 	%rd53, {%r2,%r3};
	}
	setp.gt.s64 	%p9, %rd53, 0;
	{
	.reg .u32 %r0, %r1, %r2, %r3, %a0, %a1, %a2, %a3, %b0, %b1, %b2, %b3;
	mov.b64 	{%a0,%a1}, %rd52;
	mov.b64 	{%a2,%a3}, %rd53;
	mov.b64 	{%b0,%b1}, %rd52;
	mov.b64 	{%b2,%b3}, %rd53;
	add.cc.u32 	%r0, %a0, %b0;
	addc.cc.u32 	%r1, %a1, %b1;
	addc.cc.u32 	%r2, %a2, %b2;
	addc.u32 	%r3, %a3, %b3;
	mov.b64 	%rd54, {%r0,%r1};
	mov.b64 	%rd55, {%r2,%r3};
	}
	selp.b64 	%rd56, %rd55, %rd53, %p9;
	selp.s64 	%rd57, -1, 0, %p9;
	sub.s64 	%rd58, %rd57, %rd15;
	cvt.u64.u32 	%rd59, %r17;
	shl.b64 	%rd60, %rd59, 32;
	add.s64 	%rd61, %rd56, 1;
	shr.u64 	%rd62, %rd61, 10;
	add.s64 	%rd63, %rd62, 1;
	shr.u64 	%rd64, %rd63, 1;
	shl.b64 	%rd65, %rd58, 52;
	add.s64 	%rd66, %rd65, %rd64;
	add.s64 	%rd67, %rd66, 4602678819172646912;
	or.b64  	%rd68, %rd67, %rd60;
	mov.b64 	%fd4, %rd68;
$L__BB19_9:
	st.param.f64 	[func_retval0], %fd4;
	st.param.b32 	[func_retval0+8], %r46;
	ret;

}


// ===== COMPILED SASS (sm_100) =====

	.target	sm_100

	.elftype	@"ET_EXEC"


//--------------------- .note.nv.tkinfo           --------------------------
	.section	.note.nv.tkinfo,"",@"SHT_NOTE"
	.sectionflags	@"SHF_NOTE_NV_TKINFO"
	.tkinfo
        /*0018*/ 	.word	0x00000002
        /*0030*/ 	.string	""
        /*0030*/ 	.string	"ptxas"
        /*0030*/ 	.string	"Cuda compilation tools, release 13.0, V13.0.88"
        /*0030*/ 	.string	"Build cuda_13.0.r13.0/compiler.36424714_0"
        /*0030*/ 	.string	"-arch sm_100 -m 64 "



//--------------------- .note.nv.cuinfo           --------------------------
	.section	.note.nv.cuinfo,"",@"SHT_NOTE"
	.sectionflags	@"SHF_NOTE_NV_CUINFO"
        /*0018*/ 	.short	0x0002
        /*001a*/ 	.short	0x0064
        /*001c*/ 	.short	0x0082
	.zero		2


//--------------------- .nv.info                  --------------------------
	.section	.nv.info,"",@"SHT_CUDA_INFO"
	.align	4


	//----- nvinfo : EIATTR_REGCOUNT
	.align		4
        /*0000*/ 	.byte	0x04, 0x2f
        /*0002*/ 	.short	(.L_3 - .L_2)
	.align		4
.L_2:
        /*0004*/ 	.word	index@(fill_value)
        /*0008*/ 	.word	0x0000000a


	//----- nvinfo : EIATTR_FRAME_SIZE
	.align		4
.L_3:
        /*000c*/ 	.byte	0x04, 0x11
        /*000e*/ 	.short	(.L_5 - .L_4)
	.align		4
.L_4:
        /*0010*/ 	.word	index@(fill_value)
        /*0014*/ 	.word	0x00000000


	//----- nvinfo : EIATTR_REGCOUNT
	.align		4
.L_5:
        /*0018*/ 	.byte	0x04, 0x2f
        /*001a*/ 	.short	(.L_7 - .L_6)
	.align		4
.L_6:
        /*001c*/ 	.word	index@(vector_add)
        /*0020*/ 	.word	0x0000000c


	//----- nvinfo : EIATTR_FRAME_SIZE
	.align		4
.L_7:
        /*0024*/ 	.byte	0x04, 0x11
        /*0026*/ 	.short	(.L_9 - .L_8)
	.align		4
.L_8:
        /*0028*/ 	.word	index@(vector_add)
        /*002c*/ 	.word	0x00000000


	//----- nvinfo : EIATTR_REGCOUNT
	.align		4
.L_9:
        /*0030*/ 	.byte	0x04, 0x2f
        /*0032*/ 	.short	(.L_11 - .L_10)
	.align		4
.L_10:
        /*0034*/ 	.word	index@(scaleVector)
        /*0038*/ 	.word	0x0000000a


	//----- nvinfo : EIATTR_FRAME_SIZE
	.align		4
.L_11:
        /*003c*/ 	.byte	0x04, 0x11
        /*003e*/ 	.short	(.L_13 - .L_12)
	.align		4
.L_12:
        /*0040*/ 	.word	index@(scaleVector)
        /*0044*/ 	.word	0x00000000


	//----- nvinfo : EIATTR_REGCOUNT
	.align		4
.L_13:
        /*0048*/ 	.byte	0x04, 0x2f
        /*004a*/ 	.short	(.L_15 - .L_14)
	.align		4
.L_14:
        /*004c*/ 	.word	index@(element_op)
        /*0050*/ 	.word	0x0000001c


	//----- nvinfo : EIATTR_FRAME_SIZE
	.align		4
.L_15:
        /*0054*/ 	.byte	0x04, 0x11
        /*0056*/ 	.short	(.L_17 - .L_16)
	.align		4
.L_16:
        /*0058*/ 	.word	index@($element_op$__internal_trig_reduction_slowpathd)
        /*005c*/ 	.word	0x00000028


	//----- nvinfo : EIATTR_FRAME_SIZE
	.align		4
.L_17:
        /*0060*/ 	.byte	0x04, 0x11
        /*0062*/ 	.short	(.L_19 - .L_18)
	.align		4
.L_18:
        /*0064*/ 	.word	index@($__internal_3_$__cuda_sm20_div_rn_f64_full)
        /*0068*/ 	.word	0x00000028


	//----- nvinfo : EIATTR_FRAME_SIZE
	.align		4
.L_19:
        /*006c*/ 	.byte	0x04, 0x11
        /*006e*/ 	.short	(.L_21 - .L_20)
	.align		4
.L_20:
        /*0070*/ 	.word	index@(element_op)
        /*0074*/ 	.word	0x00000028


	//----- nvinfo : EIATTR_REGCOUNT
	.align		4
.L_21:
        /*0078*/ 	.byte	0x04, 0x2f
        /*007a*/ 	.short	(.L_23 - .L_22)
	.align		4
.L_22:
        /*007c*/ 	.word	index@(updateWeights)
        /*0080*/ 	.word	0x0000000a


	//----- nvinfo : EIATTR_FRAME_SIZE
	.align		4
.L_23:
        /*0084*/ 	.byte	0x04, 0x11
        /*0086*/ 	.short	(.L_25 - .L_24)
	.align		4
.L_24:
        /*0088*/ 	.word	index@(updateWeights)
        /*008c*/ 	.word	0x00000000


	//----- nvinfo : EIATTR_REGCOUNT
	.align		4
.L_25:
        /*0090*/ 	.byte	0x04, 0x2f
        /*0092*/ 	.short	(.L_27 - .L_26)
	.align		4
.L_26:
        /*0094*/ 	.word	index@(accuracyKernel)
        /*0098*/ 	.word	0x0000000e


	//----- nvinfo : EIATTR_FRAME_SIZE
	.align		4
.L_27:
        /*009c*/ 	.byte	0x04, 0x11
        /*009e*/ 	.short	(.L_29 - .L_28)
	.align		4
.L_28:
        /*00a0*/ 	.word	index@(accuracyKernel)
        /*00a4*/ 	.word	0x00000000


	//----- nvinfo : EIATTR_REGCOUNT
	.align		4
.L_29:
        /*00a8*/ 	.byte	0x04, 0x2f
        /*00aa*/ 	.short	(.L_31 - .L_30)
	.align		4
.L_30:
        /*00ac*/ 	.word	index@(gemvRowMajor)
        /*00b0*/ 	.word	0x0000001f


	//----- nvinfo : EIATTR_FRAME_SIZE
	.align		4
.L_31:
        /*00b4*/ 	.byte	0x04, 0x11
        /*00b6*/ 	.short	(.L_33 - .L_32)
	.align		4
.L_32:
        /*00b8*/ 	.word	index@(gemvRowMajor)
        /*00bc*/ 	.word	0x00000000


	//----- nvinfo : EIATTR_REGCOUNT
	.align		4
.L_33:
        /*00c0*/ 	.byte	0x04, 0x2f
        /*00c2*/ 	.short	(.L_35 - .L_34)
	.align		4
.L_34:
        /*00c4*/ 	.word	index@(sigmoidKernel)
        /*00c8*/ 	.word	0x00000019


	//----- nvinfo : EIATTR_FRAME_SIZE
	.align		4
.L_35:
        /*00cc*/ 	.byte	0x04, 0x11
        /*00ce*/ 	.short	(.L_37 - .L_36)
	.align		4
.L_36:
        /*00d0*/ 	.word	index@($__internal_2_$__cuda_sm20_div_rn_f64_full)
        /*00d4*/ 	.word	0x00000000


	//----- nvinfo : EIATTR_FRAME_SIZE
	.align		4
.L_37:
        /*00d8*/ 	.byte	0x04, 0x11
        /*00da*/ 	.short	(.L_39 - .L_38)
	.align		4
.L_38:
        /*00dc*/ 	.word	index@($__internal_1_$__cuda_sm20_dblrcp_rn_slowpath_v3)
        /*00e0*/ 	.word	0x00000000


	//----- nvinfo : EIATTR_FRAME_SIZE
	.align		4
.L_39:
        /*00e4*/ 	.byte	0x04, 0x11
        /*00e6*/ 	.short	(.L_41 - .L_40)
	.align		4
.L_40:
        /*00e8*/ 	.word	index@(sigmoidKernel)
        /*00ec*/ 	.word	0x00000000


	//----- nvinfo : EIATTR_REGCOUNT
	.align		4
.L_41:
        /*00f0*/ 	.byte	0x04, 0x2f
        /*00f2*/ 	.short	(.L_43 - .L_42)
	.align		4
.L_42:
        /*00f4*/ 	.word	index@(thresholdKernel)
        /*00f8*/ 	.word	0x0000000c


	//----- nvinfo : EIATTR_FRAME_SIZE
	.align		4
.L_43:
        /*00fc*/ 	.byte	0x04, 0x11
        /*00fe*/ 	.short	(.L_45 - .L_44)
	.align		4
.L_44:
        /*0100*/ 	.word	index@(thresholdKernel)
        /*0104*/ 	.word	0x00000000


	//----- nvinfo : EIATTR_REGCOUNT
	.align		4
.L_45:
        /*0108*/ 	.byte	0x04, 0x2f
        /*010a*/ 	.short	(.L_47 - .L_46)
	.align		4
.L_46:
        /*010c*/ 	.word	index@(gradGemvXT)
        /*0110*/ 	.word	0x00000020


	//----- nvinfo : EIATTR_FRAME_SIZE
	.align		4
.L_47:
        /*0114*/ 	.byte	0x04, 0x11
        /*0116*/ 	.short	(.L_49 - .L_48)
	.align		4
.L_48:
        /*0118*/ 	.word	index@(gradGemvXT)
        /*011c*/ 	.word	0x00000000


	//----- nvinfo : EIATTR_REGCOUNT
	.align		4
.L_49:
        /*0120*/ 	.byte	0x04, 0x2f
        /*0122*/ 	.short	(.L_51 - .L_50)
	.align		4
.L_50:
        /*0124*/ 	.word	index@(compareMemory)
        /*0128*/ 	.word	0x0000000a


	//----- nvinfo : EIATTR_FRAME_SIZE
	.align		4
.L_51:
        /*012c*/ 	.byte	0x04, 0x11
        /*012e*/ 	.short	(.L_53 - .L_52)
	.align		4
.L_52:
        /*0130*/ 	.word	index@(compareMemory)
        /*0134*/ 	.word	0x00000000


	//----- nvinfo : EIATTR_REGCOUNT
	.align		4
.L_53:
        /*0138*/ 	.byte	0x04, 0x2f
        /*013a*/ 	.short	(.L_55 - .L_54)
	.align		4
.L_54:
        /*013c*/ 	.word	index@(transpose_naive)
        /*0140*/ 	.word	0x0000000a


	//----- nvinfo : EIATTR_FRAME_SIZE
	.align		4
.L_55:
        /*0144*/ 	.byte	0x04, 0x11
        /*0146*/ 	.short	(.L_57 - .L_56)
	.align		4
.L_56:
        /*0148*/ 	.word	index@(transpose_naive)
        /*014c*/ 	.word	0x00000000


	//----- nvinfo : EIATTR_REGCOUNT
	.align		4
.L_57:
        /*0150*/ 	.byte	0x04, 0x2f
        /*0152*/ 	.short	(.L_59 - .L_58)
	.align		4
.L_58:
        /*0154*/ 	.word	index@(matrixMul)
        /*0158*/ 	.word	0x00000020


	//----- nvinfo : EIATTR_FRAME_SIZE
	.align		4
.L_59:
        /*015c*/ 	.byte	0x04, 0x11
        /*015e*/ 	.short	(.L_61 - .L_60)
	.align		4
.L_60:
        /*0160*/ 	.word	index@(matrixMul)
        /*0164*/ 	.word	0x00000000


	//----- nvinfo : EIATTR_REGCOUNT
	.align		4
.L_61:
        /*0168*/ 	.byte	0x04, 0x2f
        /*016a*/ 	.short	(.L_63 - .L_62)
	.align		4
.L_62:
        /*016c*/ 	.word	index@(hadamardProd)
        /*0170*/ 	.word	0x0000000e


	//----- nvinfo : EIATTR_FRAME_SIZE
	.align		4
.L_63:
        /*0174*/ 	.byte	0x04, 0x11
        /*0176*/ 	.short	(.L_65 - .L_64)
	.align		4
.L_64:
        /*0178*/ 	.word	index@(hadamardProd)
        /*017c*/ 	.word	0x00000000


	//----- nvinfo : EIATTR_REGCOUNT
	.align		4
.L_65:
        /*0180*/ 	.byte	0x04, 0x2f
        /*0182*/ 	.short	(.L_67 - .L_66)
	.align		4
.L_66:
        /*0184*/ 	.word	index@(reluKernel)
        /*0188*/ 	.word	0x00000010


	//----- nvinfo : EIATTR_FRAME_SIZE
	.align		4
.L_67:
        /*018c*/ 	.byte	0x04, 0x11
        /*018e*/ 	.short	(.L_69 - .L_68)
	.align		4
.L_68:
        /*0190*/ 	.word	index@(reluKernel)
        /*0194*/ 	.word	0x00000000


	//----- nvinfo : EIATTR_REGCOUNT
	.align		4
.L_69:
        /*0198*/ 	.byte	0x04, 0x2f
        /*019a*/ 	.short	(.L_71 - .L_70)
	.align		4
.L_70:
        /*019c*/ 	.word	index@(reluDerivativeKernel)
        /*01a0*/ 	.word	0x0000000c


	//----- nvinfo : EIATTR_FRAME_SIZE
	.align		4
.L_71:
        /*01a4*/ 	.byte	0x04, 0x11
        /*01a6*/ 	.short	(.L_73 - .L_72)
	.align		4
.L_72:
        /*01a8*/ 	.word	index@(reluDerivativeKernel)
        /*01ac*/ 	.word	0x00000000


	//----- nvinfo : EIATTR_REGCOUNT
	.align		4
.L_73:
        /*01b0*/ 	.byte	0x04, 0x2f
        /*01b2*/ 	.short	(.L_75 - .L_74)
	.align		4
.L_74:
        /*01b4*/ 	.word	index@(sigmoidPrimeKernel)
        /*01b8*/ 	.word	0x0000000c


	//----- nvinfo : EIATTR_FRAME_SIZE
	.align		4
.L_75:
        /*01bc*/ 	.byte	0x04, 0x11
        /*01be*/ 	.short	(.L_77 - .L_76)
	.align		4
.L_76:
        /*01c0*/ 	.word	index@(sigmoidPrimeKernel)
        /*01c4*/ 	.word	0x00000000


	//----- nvinfo : EIATTR_REGCOUNT
	.align		4
.L_77:
        /*01c8*/ 	.byte	0x04, 0x2f
        /*01ca*/ 	.short	(.L_79 - .L_78)
	.align		4
.L_78:
        /*01cc*/ 	.word	index@(sumReductionKernel)
        /*01d0*/ 	.word	0x0000000d


	//----- nvinfo : EIATTR_FRAME_SIZE
	.align		4
.L_79:
        /*01d4*/ 	.byte	0x04, 0x11
        /*01d6*/ 	.short	(.L_81 - .L_80)
	.align		4
.L_80:
        /*01d8*/ 	.word	index@(sumReductionKernel)
        /*01dc*/ 	.word	0x00000000


	//----- nvinfo : EIATTR_REGCOUNT
	.align		4
.L_81:
        /*01e0*/ 	.byte	0x04, 0x2f
        /*01e2*/ 	.short	(.L_83 - .L_82)
	.align		4
.L_82:
        /*01e4*/ 	.word	index@(logLossDerivativeKernel)
        /*01e8*/ 	.word	0x0000001e


	//----- nvinfo : EIATTR_FRAME_SIZE
	.align		4
.L_83:
        /*01ec*/ 	.byte	0x04, 0x11
        /*01ee*/ 	.short	(.L_85 - .L_84)
	.align		4
.L_84:
        /*01f0*/ 	.word	index@($__internal_0_$__cuda_sm20_div_rn_f64_full)
        /*01f4*/ 	.word	0x00000000


	//----- nvinfo : EIATTR_FRAME_SIZE
	.align		4
.L_85:
        /*01f8*/ 	.byte	0x04, 0x11
        /*01fa*/ 	.short	(.L_87 - .L_86)
	.align		4
.L_86:
        /*01fc*/ 	.word	index@(logLossDerivativeKernel)
        /*0200*/ 	.word	0x00000000


	//----- nvinfo : EIATTR_MIN_STACK_SIZE
	.align		4
.L_87:
        /*0204*/ 	.byte	0x04, 0x12
        /*0206*/ 	.short	(.L_89 - .L_88)
	.align		4
.L_88:
        /*0208*/ 	.word	index@(logLossDerivativeKernel)
        /*020c*/ 	.word	0x00000000


	//----- nvinfo : EIATTR_MIN_STACK_SIZE
	.align		4
.L_89:
        /*0210*/ 	.byte	0x04, 0x12
        /*0212*/ 	.short	(.L_91 - .L_90)
	.align		4
.L_90:
        /*0214*/ 	.word	index@(sumReductionKernel)
        /*0218*/ 	.word	0x00000000


	//----- nvinfo : EIATTR_MIN_STACK_SIZE
	.align		4
.L_91:
        /*021c*/ 	.byte	0x04, 0x12
        /*021e*/ 	.short	(.L_93 - .L_92)
	.align		4
.L_92:
        /*0220*/ 	.word	index@(sigmoidPrimeKernel)
        /*0224*/ 	.word	0x00000000


	//----- nvinfo : EIATTR_MIN_STACK_SIZE
	.align		4
.L_93:
        /*0228*/ 	.byte	0x04, 0x12
        /*022a*/ 	.short	(.L_95 - .L_94)
	.align		4
.L_94:
        /*022c*/ 	.word	index@(reluDerivativeKernel)
        /*0230*/ 	.word	0x00000000


	//----- nvinfo : EIATTR_MIN_STACK_SIZE
	.align		4
.L_95:
        /*0234*/ 	.byte	0x04, 0x12
        /*0236*/ 	.short	(.L_97 - .L_96)
	.align		4
.L_96:
        /*0238*/ 	.word	index@(reluKernel)
        /*023c*/ 	.word	0x00000000


	//----- nvinfo : EIATTR_MIN_STACK_SIZE
	.align		4
.L_97:
        /*0240*/ 	.byte	0x04, 0x12
        /*0242*/ 	.short	(.L_99 - .L_98)
	.align		4
.L_98:
        /*0244*/ 	.word	index@(hadamardProd)
        /*0248*/ 	.word	0x00000000


	//----- nvinfo : EIATTR_MIN_STACK_SIZE
	.align		4
.L_99:
        /*024c*/ 	.byte	0x04, 0x12
        /*024e*/ 	.short	(.L_101 - .L_100)
	.align		4
.L_100:
        /*0250*/ 	.word	index@(matrixMul)
        /*0254*/ 	.word	0x00000000


	//----- nvinfo : EIATTR_MIN_STACK_SIZE
	.align		4
.L_101:
        /*0258*/ 	.byte	0x04, 0x12
        /*025a*/ 	.short	(.L_103 - .L_102)
	.align		4
.L_102:
        /*025c*/ 	.word	index@(transpose_naive)
        /*0260*/ 	.word	0x00000000


	//----- nvinfo : EIATTR_MIN_STACK_SIZE
	.align		4
.L_103:
        /*0264*/ 	.byte	0x04, 0x12
        /*0266*/ 	.short	(.L_105 - .L_104)
	.align		4
.L_104:
        /*0268*/ 	.word	index@(compareMemory)
        /*026c*/ 	.word	0x00000000


	//----- nvinfo : EIATTR_MIN_STACK_SIZE
	.align		4
.L_105:
        /*0270*/ 	.byte	0x04, 0x12
        /*0272*/ 	.short	(.L_107 - .L_106)
	.align		4
.L_106:
        /*0274*/ 	.word	index@(gradGemvXT)
        /*0278*/ 	.word	0x00000000


	//----- nvinfo : EIATTR_MIN_STACK_SIZE
	.align		4
.L_107:
        /*027c*/ 	.byte	0x04, 0x12
        /*027e*/ 	.short	(.L_109 - .L_108)
	.align		4
.L_108:
        /*0280*/ 	.word	index@(thresholdKernel)
        /*0284*/ 	.word	0x00000000


	//----- nvinfo : EIATTR_MIN_STACK_SIZE
	.align		4
.L_109:
        /*0288*/ 	.byte	0x04, 0x12
        /*028a*/ 	.short	(.L_111 - .L_110)
	.align		4
.L_110:
        /*028c*/ 	.word	index@(sigmoidKernel)
        /*0290*/ 	.word	0x00000000


	//----- nvinfo : EIATTR_MIN_STACK_SIZE
	.align		4
.L_111:
        /*0294*/ 	.byte	0x04, 0x12
        /*0296*/ 	.short	(.L_113 - .L_112)
	.align		4
.L_112:
        /*0298*/ 	.word	index@(gemvRowMajor)
        /*029c*/ 	.word	0x00000000


	//----- nvinfo : EIATTR_MIN_STACK_SIZE
	.align		4
.L_113:
        /*02a0*/ 	.byte	0x04, 0x12
        /*02a2*/ 	.short	(.L_115 - .L_114)
	.align		4
.L_114:
        /*02a4*/ 	.word	index@(accuracyKernel)
        /*02a8*/ 	.word	0x00000000


	//----- nvinfo : EIATTR_MIN_STACK_SIZE
	.align		4
.L_115:
        /*02ac*/ 	.byte	0x04, 0x12
        /*02ae*/ 	.short	(.L_117 - .L_116)
	.align		4
.L_116:
        /*02b0*/ 	.word	index@(updateWeights)
        /*02b4*/ 	.word	0x00000000


	//----- nvinfo : EIATTR_MIN_STACK_SIZE
	.align		4
.L_117:
        /*02b8*/ 	.byte	0x04, 0x12
        /*02ba*/ 	.short	(.L_119 - .L_118)
	.align		4
.L_118:
        /*02bc*/ 	.word	index@(element_op)
        /*02c0*/ 	.word	0x00000028


	//----- nvinfo : EIATTR_MIN_STACK_SIZE
	.align		4
.L_119:
        /*02c4*/ 	.byte	0x04, 0x12
        /*02c6*/ 	.short	(.L_121 - .L_120)
	.align		4
.L_120:
        /*02c8*/ 	.word	index@(scaleVector)
        /*02cc*/ 	.word	0x00000000


	//----- nvinfo : EIATTR_MIN_STACK_SIZE
	.align		4
.L_121:
        /*02d0*/ 	.byte	0x04, 0x12
        /*02d2*/ 	.short	(.L_123 - .L_122)
	.align		4
.L_122:
        /*02d4*/ 	.word	index@(vector_add)
        /*02d8*/ 	.word	0x00000000


	//----- nvinfo : EIATTR_MIN_STACK_SIZE
	.align		4
.L_123:
        /*02dc*/ 	.byte	0x04, 0x12
        /*02de*/ 	.short	(.L_125 - .L_124)
	.align		4
.L_124:
        /*02e0*/ 	.word	index@(fill_value)
        /*02e4*/ 	.word	0x00000000
.L_125:


//--------------------- .nv.compat                --------------------------
	.section	.nv.compat,"",@"SHT_CUDA_COMPAT_INFO"
	.align	4
        /*0000*/ 	.byte	0x02, 0x09, 0x00, 0x00, 0x02, 0x02, 0x01, 0x00, 0x02, 0x05, 0x05, 0x00, 0x03, 0x07, 0x01, 0x01
        /*0010*/ 	.byte	0x02, 0x03, 0x00, 0x00, 0x02, 0x06, 0x01, 0x00, 0x04, 0x0b, 0x08, 0x00, 0x01, 0x00, 0x00, 0x00
        /*0020*/ 	.byte	0x00, 0x00, 0x00, 0x00


//--------------------- .nv.info.logLossDerivativeKernel --------------------------
	.section	.nv.info.logLossDerivativeKernel,"",@"SHT_CUDA_INFO"
	.sectionflags	@""
	.align	4


	//----- nvinfo : EIATTR_CUDA_API_VERSION
	.align		4
        /*0000*/ 	.byte	0x04, 0x37
        /*0002*/ 	.short	(.L_127 - .L_126)
.L_126:
        /*0004*/ 	.word	0x00000082


	//----- nvinfo : EIATTR_KPARAM_INFO
	.align		4
.L_127:
        /*0008*/ 	.byte	0x04, 0x17
        /*000a*/ 	.short	(.L_129 - .L_128)
.L_128:
        /*000c*/ 	.word	0x00000000
        /*0010*/ 	.short	0x0003
        /*0012*/ 	.short	0x0018
        /*0014*/ 	.byte	0x00, 0xf0, 0x11, 0x00


	//----- nvinfo : EIATTR_KPARAM_INFO
	.align		4
.L_129:
        /*0018*/ 	.byte	0x04, 0x17
        /*001a*/ 	.short	(.L_131 - .L_130)
.L_130:
        /*001c*/ 	.word	0x00000000
        /*0020*/ 	.short	0x0002
        /*0022*/ 	.short	0x0010
        /*0024*/ 	.byte	0x00, 0xf5, 0x21, 0x00


	//----- nvinfo : EIATTR_KPARAM_INFO
	.align		4
.L_131:
        /*0028*/ 	.byte	0x04, 0x17
        /*002a*/ 	.short	(.L_133 - .L_132)
.L_132:
        /*002c*/ 	.word	0x00000000
        /*0030*/ 	.short	0x0001
        /*0032*/ 	.short	0x0008
        /*0034*/ 	.byte	0x00, 0xf5, 0x21, 0x00


	//----- nvinfo : EIATTR_KPARAM_INFO
	.align		4
.L_133:
        /*0038*/ 	.byte	0x04, 0x17
        /*003a*/ 	.short	(.L_135 - .L_134)
.L_134:
        /*003c*/ 	.word	0x00000000
        /*0040*/ 	.short	0x0000
        /*0042*/ 	.short	0x0000
        /*0044*/ 	.byte	0x00, 0xf5, 0x21, 0x00


	//----- nvinfo : EIATTR_SPARSE_MMA_MASK
	.align		4
.L_135:
        /*0048*/ 	.byte	0x03, 0x50
        /*004a*/ 	.short	0x0000


	//----- nvinfo : EIATTR_MAXREG_COUNT
	.align		4
        /*004c*/ 	.byte	0x03, 0x1b
        /*004e*/ 	.short	0x00ff


	//----- nvinfo : EIATTR_MERCURY_ISA_VERSION
	.align		4
        /*0050*/ 	.byte	0x03, 0x5f
        /*0052*/ 	.short	0x0101


	//----- nvinfo : EIATTR_VRC_CTA_INIT_COUNT
	.align		4
        /*0054*/ 	.byte	0x02, 0x4a
	.zero		1
	.zero		1


	//----- nvinfo : EIATTR_EXIT_INSTR_OFFSETS
	.align		4
        /*0058*/ 	.byte	0x04, 0x1c
        /*005a*/ 	.short	(.L_137 - .L_136)


	//   ....[0]....
.L_136:
        /*005c*/ 	.word	0x00000070


	//   ....[1]....
        /*0060*/ 	.word	0x000004d0


	//----- nvinfo : EIATTR_CRS_STACK_SIZE
	.align		4
.L_137:
        /*0064*/ 	.byte	0x04, 0x1e
        /*0066*/ 	.short	(.L_139 - .L_138)
.L_138:
        /*0068*/ 	.word	0x00000000


	//----- nvinfo : EIATTR_CBANK_PARAM_SIZE
	.align		4
.L_139:
        /*006c*/ 	.byte	0x03, 0x19
        /*006e*/ 	.short	0x001c


	//----- nvinfo : EIATTR_PARAM_CBANK
	.align		4
        /*0070*/ 	.byte	0x04, 0x0a
        /*0072*/ 	.short	(.L_141 - .L_140)
	.align		4
.L_140:
        /*0074*/ 	.word	index@(.nv.constant0.logLossDerivativeKernel)
        /*0078*/ 	.short	0x0380
        /*007a*/ 	.short	0x001c


	//----- nvinfo : EIATTR_SW_WAR
	.align		4
.L_141:
        /*007c*/ 	.byte	0x04, 0x36
        /*007e*/ 	.short	(.L_143 - .L_142)
.L_142:
        /*0080*/ 	.word	0x00000008
.L_143:


//--------------------- .nv.info.sumReductionKernel --------------------------
	.section	.nv.info.sumReductionKernel,"",@"SHT_CUDA_INFO"
	.sectionflags	@""
	.align	4


	//----- nvinfo : EIATTR_CUDA_API_VERSION
	.align		4
        /*0000*/ 	.byte	0x04, 0x37
        /*0002*/ 	.short	(.L_145 - .L_144)
.L_144:
        /*0004*/ 	.word	0x00000082


	//----- nvinfo : EIATTR_KPARAM_INFO
	.align		4
.L_145:
        /*0008*/ 	.byte	0x04, 0x17
        /*000a*/ 	.short	(.L_147 - .L_146)
.L_146:
        /*000c*/ 	.word	0x00000000
        /*0010*/ 	.short	0x0002
        /*0012*/ 	.short	0x0010
        /*0014*/ 	.byte	0x00, 0xf0, 0x11, 0x00


	//----- nvinfo : EIATTR_KPARAM_INFO
	.align		4
.L_147:
        /*0018*/ 	.byte	0x04, 0x17
        /*001a*/ 	.short	(.L_149 - .L_148)
.L_148:
        /*001c*/ 	.word	0x00000000
        /*0020*/ 	.short	0x0001
        /*0022*/ 	.short	0x0008
        /*0024*/ 	.byte	0x00, 0xf5, 0x21, 0x00


	//----- nvinfo : EIATTR_KPARAM_INFO
	.align		4
.L_149:
        /*0028*/ 	.byte	0x04, 0x17
        /*002a*/ 	.short	(.L_151 - .L_150)
.L_150:
        /*002c*/ 	.word	0x00000000
        /*0030*/ 	.short	0x0000
        /*0032*/ 	.short	0x0000
        /*0034*/ 	.byte	0x00, 0xf5, 0x21, 0x00


	//----- nvinfo : EIATTR_SPARSE_MMA_MASK
	.align		4
.L_151:
        /*0038*/ 	.byte	0x03, 0x50
        /*003a*/ 	.short	0x0000


	//----- nvinfo : EIATTR_MAXREG_COUNT
	.align		4
        /*003c*/ 	.byte	0x03, 0x1b
        /*003e*/ 	.short	0x00ff


	//----- nvinfo : EIATTR_NUM_BARRIERS
	.align		4
        /*0040*/ 	.byte	0x02, 0x4c
        /*0042*/ 	.byte	0x01
	.zero		1


	//----- nvinfo : EIATTR_MERCURY_ISA_VERSION
	.align		4
        /*0044*/ 	.byte	0x03, 0x5f
        /*0046*/ 	.short	0x0101


	//----- nvinfo : EIATTR_VRC_CTA_INIT_COUNT
	.align		4
        /*0048*/ 	.byte	0x02, 0x4a
	.zero		1
	.zero		1


	//----- nvinfo : EIATTR_EXIT_INSTR_OFFSETS
	.align		4
        /*004c*/ 	.byte	0x04, 0x1c
        /*004e*/ 	.short	(.L_153 - .L_152)


	//   ....[0]....
.L_152:
        /*0050*/ 	.word	0x00000210


	//   ....[1]....
        /*0054*/ 	.word	0x00000290


	//----- nvinfo : EIATTR_CBANK_PARAM_SIZE
	.align		4
.L_153:
        /*0058*/ 	.byte	0x03, 0x19
        /*005a*/ 	.short	0x0014


	//----- nvinfo : EIATTR_PARAM_CBANK
	.align		4
        /*005c*/ 	.byte	0x04, 0x0a
        /*005e*/ 	.short	(.L_155 - .L_154)
	.align		4
.L_154:
        /*0060*/ 	.word	index@(.nv.constant0.sumReductionKernel)
        /*0064*/ 	.short	0x0380
        /*0066*/ 	.short	0x0014


	//----- nvinfo : EIATTR_SW_WAR
	.align		4
.L_155:
        /*0068*/ 	.byte	0x04, 0x36
        /*006a*/ 	.short	(.L_157 - .L_156)
.L_156:
        /*006c*/ 	.word	0x00000008
.L_157:


//--------------------- .nv.info.sigmoidPrimeKernel --------------------------
	.section	.nv.info.sigmoidPrimeKernel,"",@"SHT_CUDA_INFO"
	.sectionflags	@""
	.align	4


	//----- nvinfo : EIATTR_CUDA_API_VERSION
	.align		4
        /*0000*/ 	.byte	0x04, 0x37
        /*0002*/ 	.short	(.L_159 - .L_158)
.L_158:
        /*0004*/ 	.word	0x00000082


	//----- nvinfo : EIATTR_KPARAM_INFO
	.align		4
.L_159:
        /*0008*/ 	.byte	0x04, 0x17
        /*000a*/ 	.short	(.L_161 - .L_160)
.L_160:
        /*000c*/ 	.word	0x00000000
        /*0010*/ 	.short	0x0002
        /*0012*/ 	.short	0x0010
        /*0014*/ 	.byte	0x00, 0xf0, 0x11, 0x00


	//----- nvinfo : EIATTR_KPARAM_INFO
	.align		4
.L_161:
        /*0018*/ 	.byte	0x04, 0x17
        /*001a*/ 	.short	(.L_163 - .L_162)
.L_162:
        /*001c*/ 	.word	0x00000000
        /*0020*/ 	.short	0x0001
        /*0022*/ 	.short	0x0008
        /*0024*/ 	.byte	0x00, 0xf5, 0x21, 0x00


	//----- nvinfo : EIATTR_KPARAM_INFO
	.align		4
.L_163:
        /*0028*/ 	.byte	0x04, 0x17
        /*002a*/ 	.short	(.L_165 - .L_164)
.L_164:
        /*002c*/ 	.word	0x00000000
        /*0030*/ 	.short	0x0000
        /*0032*/ 	.short	0x0000
        /*0034*/ 	.byte	0x00, 0xf5, 0x21, 0x00


	//----- nvinfo : EIATTR_SPARSE_MMA_MASK
	.align		4
.L_165:
        /*0038*/ 	.byte	0x03, 0x50
        /*003a*/ 	.short	0x0000


	//----- nvinfo : EIATTR_MAXREG_COUNT
	.align		4
        /*003c*/ 	.byte	0x03, 0x1b
        /*003e*/ 	.short	0x00ff


	//----- nvinfo : EIATTR_MERCURY_ISA_VERSION
	.align		4
        /*0040*/ 	.byte	0x03, 0x5f
        /*0042*/ 	.short	0x0101


	//----- nvinfo : EIATTR_VRC_CTA_INIT_COUNT
	.align		4
        /*0044*/ 	.byte	0x02, 0x4a
	.zero		1
	.zero		1


	//----- nvinfo : EIATTR_EXIT_INSTR_OFFSETS
	.align		4
        /*0048*/ 	.byte	0x04, 0x1c
        /*004a*/ 	.short	(.L_167 - .L_166)


	//   ....[0]....
.L_166:
        /*004c*/ 	.word	0x00000070


	//   ....[1]....
        /*0050*/ 	.word	0x00000110


	//----- nvinfo : EIATTR_CBANK_PARAM_SIZE
	.align		4
.L_167:
        /*0054*/ 	.byte	0x03, 0x19
        /*0056*/ 	.short	0x0014


	//----- nvinfo : EIATTR_PARAM_CBANK
	.align		4
        /*0058*/ 	.byte	0x04, 0x0a
        /*005a*/ 	.short	(.L_169 - .L_168)
	.align		4
.L_168:
        /*005c*/ 	.word	index@(.nv.constant0.sigmoidPrimeKernel)
        /*0060*/ 	.short	0x0380
        /*0062*/ 	.short	0x0014


	//----- nvinfo : EIATTR_SW_WAR
	.align		4
.L_169:
        /*0064*/ 	.byte	0x04, 0x36
        /*0066*/ 	.short	(.L_171 - .L_170)
.L_170:
        /*0068*/ 	.word	0x00000008
.L_171:


//--------------------- .nv.info.reluDerivativeKernel --------------------------
	.section	.nv.info.reluDerivativeKernel,"",@"SHT_CUDA_INFO"
	.sectionflags	@""
	.align	4


	//----- nvinfo : EIATTR_CUDA_API_VERSION
	.align		4
        /*0000*/ 	.byte	0x04, 0x37
        /*0002*/ 	.short	(.L_173 - .L_172)
.L_172:
        /*0004*/ 	.word	0x00000082


	//----- nvinfo : EIATTR_KPARAM_INFO
	.align		4
.L_173:
        /*0008*/ 	.byte	0x04, 0x17
        /*000a*/ 	.short	(.L_175 - .L_174)
.L_174:
        /*000c*/ 	.word	0x00000000
        /*0010*/ 	.short	0x0002
        /*0012*/ 	.short	0x0010
        /*0014*/ 	.byte	0x00, 0xf0, 0x11, 0x00


	//----- nvinfo : EIATTR_KPARAM_INFO
	.align		4
.L_175:
        /*0018*/ 	.byte	0x04, 0x17
        /*001a*/ 	.short	(.L_177 - .L_176)
.L_176:
        /*001c*/ 	.word	0x00000000
        /*0020*/ 	.short	0x0001
        /*0022*/ 	.short	0x0008
        /*0024*/ 	.byte	0x00, 0xf5, 0x21, 0x00


	//----- nvinfo : EIATTR_KPARAM_INFO
	.align		4
.L_177:
        /*0028*/ 	.byte	0x04, 0x17
        /*002a*/ 	.short	(.L_179 - .L_178)
.L_178:
        /*002c*/ 	.word	0x00000000
        /*0030*/ 	.short	0x0000
        /*0032*/ 	.short	0x0000
        /*0034*/ 	.byte	0x00, 0xf5, 0x21, 0x00


	//----- nvinfo : EIATTR_SPARSE_MMA_MASK
	.align		4
.L_179:
        /*0038*/ 	.byte	0x03, 0x50
        /*003a*/ 	.short	0x0000


	//----- nvinfo : EIATTR_MAXREG_COUNT
	.align		4
        /*003c*/ 	.byte	0x03, 0x1b
        /*003e*/ 	.short	0x00ff


	//----- nvinfo : EIATTR_MERCURY_ISA_VERSION
	.align		4
        /*0040*/ 	.byte	0x03, 0x5f
        /*0042*/ 	.short	0x0101


	//----- nvinfo : EIATTR_VRC_CTA_INIT_COUNT
	.align		4
        /*0044*/ 	.byte	0x02, 0x4a
	.zero		1
	.zero		1


	//----- nvinfo : EIATTR_EXIT_INSTR_OFFSETS
	.align		4
        /*0048*/ 	.byte	0x04, 0x1c
        /*004a*/ 	.short	(.L_181 - .L_180)


	//   ....[0]....
.L_180:
        /*004c*/ 	.word	0x00000070


	//   ....[1]....
        /*0050*/ 	.word	0x00000120


	//----- nvinfo : EIATTR_CBANK_PARAM_SIZE
	.align		4
.L_181:
        /*0054*/ 	.byte	0x03, 0x19
        /*0056*/ 	.short	0x0014


	//----- nvinfo : EIATTR_PARAM_CBANK
	.align		4
        /*0058*/ 	.byte	0x04, 0x0a
        /*005a*/ 	.short	(.L_183 - .L_182)
	.align		4
.L_182:
        /*005c*/ 	.word	index@(.nv.constant0.reluDerivativeKernel)
        /*0060*/ 	.short	0x0380
        /*0062*/ 	.short	0x0014


	//----- nvinfo : EIATTR_SW_WAR
	.align		4
.L_183:
        /*0064*/ 	.byte	0x04, 0x36
        /*0066*/ 	.short	(.L_185 - .L_184)
.L_184:
        /*0068*/ 	.word	0x00000008
.L_185:


//--------------------- .nv.info.reluKernel       --------------------------
	.section	.nv.info.reluKernel,"",@"SHT_CUDA_INFO"
	.sectionflags	@""
	.align	4


	//----- nvinfo : EIATTR_CUDA_API_VERSION
	.align		4
        /*0000*/ 	.byte	0x04, 0x37
        /*0002*/ 	.short	(.L_187 - .L_186)
.L_186:
        /*0004*/ 	.word	0x00000082


	//----- nvinfo : EIATTR_KPARAM_INFO
	.align		4
.L_187:
        /*0008*/ 	.byte	0x04, 0x17
        /*000a*/ 	.short	(.L_189 - .L_188)
.L_188:
        /*000c*/ 	.word	0x00000000
        /*0010*/ 	.short	0x0002
        /*0012*/ 	.short	0x0010
        /*0014*/ 	.byte	0x00, 0xf0, 0x11, 0x00


	//----- nvinfo : EIATTR_KPARAM_INFO
	.align		4
.L_189:
        /*0018*/ 	.byte	0x04, 0x17
        /*001a*/ 	.short	(.L_191 - .L_190)
.L_190:
        /*001c*/ 	.word	0x00000000
        /*0020*/ 	.short	0x0001
        /*0022*/ 	.short	0x0008
        /*0024*/ 	.byte	0x00, 0xf5, 0x21, 0x00


	//----- nvinfo : EIATTR_KPARAM_INFO
	.align		4
.L_191:
        /*0028*/ 	.byte	0x04, 0x17
        /*002a*/ 	.short	(.L_193 - .L_192)
.L_192:
        /*002c*/ 	.word	0x00000000
        /*0030*/ 	.short	0x0000
        /*0032*/ 	.short	0x0000
        /*0034*/ 	.byte	0x00, 0xf5, 0x21, 0x00


	//----- nvinfo : EIATTR_SPARSE_MMA_MASK
	.align		4
.L_193:
        /*0038*/ 	.byte	0x03, 0x50
        /*003a*/ 	.short	0x0000


	//----- nvinfo : EIATTR_MAXREG_COUNT
	.align		4
        /*003c*/ 	.byte	0x03, 0x1b
        /*003e*/ 	.short	0x00ff


	//----- nvinfo : EIATTR_MERCURY_ISA_VERSION
	.align		4
        /*0040*/ 	.byte	0x03, 0x5f
        /*0042*/ 	.short	0x0101


	//----- nvinfo : EIATTR_VRC_CTA_INIT_COUNT
	.align		4
        /*0044*/ 	.byte	0x02, 0x4a
	.zero		1
	.zero		1


	//----- nvinfo : EIATTR_EXIT_INSTR_OFFSETS
	.align		4
        /*0048*/ 	.byte	0x04, 0x1c
        /*004a*/ 	.short	(.L_195 - .L_194)


	//   ....[0]....
.L_194:
        /*004c*/ 	.word	0x00000070


	//   ....[1]....
        /*0050*/ 	.word	0x00000180


	//----- nvinfo : EIATTR_CBANK_PARAM_SIZE
	.align		4
.L_195:
        /*0054*/ 	.byte	0x03, 0x19
        /*0056*/ 	.short	0x0014


	//----- nvinfo : EIATTR_PARAM_CBANK
	.align		4
        /*0058*/ 	.byte	0x04, 0x0a
        /*005a*/ 	.short	(.L_197 - .L_196)
	.align		4
.L_196:
        /*005c*/ 	.word	index@(.nv.constant0.reluKernel)
        /*0060*/ 	.short	0x0380
        /*0062*/ 	.short	0x0014


	//----- nvinfo : EIATTR_SW_WAR
	.align		4
.L_197:
        /*0064*/ 	.byte	0x04, 0x36
        /*0066*/ 	.short	(.L_199 - .L_198)
.L_198:
        /*0068*/ 	.word	0x00000008
.L_199:


//--------------------- .nv.info.hadamardProd     --------------------------
	.section	.nv.info.hadamardProd,"",@"SHT_CUDA_INFO"
	.sectionflags	@""
	.align	4


	//----- nvinfo : EIATTR_CUDA_API_VERSION
	.align		4
        /*0000*/ 	.byte	0x04, 0x37
        /*0002*/ 	.short	(.L_201 - .L_200)
.L_200:
        /*0004*/ 	.word	0x00000082


	//----- nvinfo : EIATTR_KPARAM_INFO
	.align		4
.L_201:
        /*0008*/ 	.byte	0x04, 0x17
        /*000a*/ 	.short	(.L_203 - .L_202)
.L_202:
        /*000c*/ 	.word	0x00000000
        /*0010*/ 	.short	0x0003
        /*0012*/ 	.short	0x0018
        /*0014*/ 	.byte	0x00, 0xf0, 0x11, 0x00


	//----- nvinfo : EIATTR_KPARAM_INFO
	.align		4
.L_203:
        /*0018*/ 	.byte	0x04, 0x17
        /*001a*/ 	.short	(.L_205 - .L_204)
.L_204:
        /*001c*/ 	.word	0x00000000
        /*0020*/ 	.short	0x0002
        /*0022*/ 	.short	0x0010
        /*0024*/ 	.byte	0x00, 0xf5, 0x21, 0x00


	//----- nvinfo : EIATTR_KPARAM_INFO
	.align		4
.L_205:
        /*0028*/ 	.byte	0x04, 0x17
        /*002a*/ 	.short	(.L_207 - .L_206)
.L_206:
        /*002c*/ 	.word	0x00000000
        /*0030*/ 	.short	0x0001
        /*0032*/ 	.short	0x0008
        /*0034*/ 	.byte	0x00, 0xf5, 0x21, 0x00


	//----- nvinfo : EIATTR_KPARAM_INFO
	.align		4
.L_207:
        /*0038*/ 	.byte	0x04, 0x17
        /*003a*/ 	.short	(.L_209 - .L_208)
.L_208:
        /*003c*/ 	.word	0x00000000
        /*0040*/ 	.short	0x0000
        /*0042*/ 	.short	0x0000
        /*0044*/ 	.byte	0x00, 0xf5, 0x21, 0x00


	//----- nvinfo : EIATTR_SPARSE_MMA_MASK
	.align		4
.L_209:
        /*0048*/ 	.byte	0x03, 0x50
        /*004a*/ 	.short	0x0000


	//----- nvinfo : EIATTR_MAXREG_COUNT
	.align		4
        /*004c*/ 	.byte	0x03, 0x1b
        /*004e*/ 	.short	0x00ff


	//----- nvinfo : EIATTR_MERCURY_ISA_VERSION
	.align		4
        /*0050*/ 	.byte	0x03, 0x5f
        /*0052*/ 	.short	0x0101


	//----- nvinfo : EIATTR_VRC_CTA_INIT_COUNT
	.align		4
        /*0054*/ 	.byte	0x02, 0x4a
	.zero		1
	.zero		1


	//----- nvinfo : EIATTR_EXIT_INSTR_OFFSETS
	.align		4
        /*0058*/ 	.byte	0x04, 0x1c
        /*005a*/ 	.short	(.L_211 - .L_210)


	//   ....[0]....
.L_210:
        /*005c*/ 	.word	0x00000070


	//   ....[1]....
        /*0060*/ 	.word	0x00000130


	//----- nvinfo : EIATTR_CBANK_PARAM_SIZE
	.align		4
.L_211:
        /*0064*/ 	.byte	0x03, 0x19
        /*0066*/ 	.short	0x001c


	//----- nvinfo : EIATTR_PARAM_CBANK
	.align		4
        /*0068*/ 	.byte	0x04, 0x0a
        /*006a*/ 	.short	(.L_213 - .L_212)
	.align		4
.L_212:
        /*006c*/ 	.word	index@(.nv.constant0.hadamardProd)
        /*0070*/ 	.short	0x0380
        /*0072*/ 	.short	0x001c


	//----- nvinfo : EIATTR_SW_WAR
	.align		4
.L_213:
        /*0074*/ 	.byte	0x04, 0x36
        /*0076*/ 	.short	(.L_215 - .L_214)
.L_214:
        /*0078*/ 	.word	0x00000008
.L_215:


//--------------------- .nv.info.matrixMul        --------------------------
	.section	.nv.info.matrixMul,"",@"SHT_CUDA_INFO"
	.sectionflags	@""
	.align	4


	//----- nvinfo : EIATTR_CUDA_API_VERSION
	.align		4
        /*0000*/ 	.byte	0x04, 0x37
        /*0002*/ 	.short	(.L_217 - .L_216)
.L_216:
        /*0004*/ 	.word	0x00000082


	//----- nvinfo : EIATTR_KPARAM_INFO
	.align		4
.L_217:
        /*0008*/ 	.byte	0x04, 0x17
        /*000a*/ 	.short	(.L_219 - .L_218)
.L_218:
        /*000c*/ 	.word	0x00000000
        /*0010*/ 	.short	0x0005
        /*0012*/ 	.short	0x0020
        /*0014*/ 	.byte	0x00, 0xf0, 0x11, 0x00


	//----- nvinfo : EIATTR_KPARAM_INFO
	.align		4
.L_219:
        /*0018*/ 	.byte	0x04, 0x17
        /*001a*/ 	.short	(.L_221 - .L_220)
.L_220:
        /*001c*/ 	.word	0x00000000
        /*0020*/ 	.short	0x0004
        /*0022*/ 	.short	0x001c
        /*0024*/ 	.byte	0x00, 0xf0, 0x11, 0x00


	//----- nvinfo : EIATTR_KPARAM_INFO
	.align		4
.L_221:
        /*0028*/ 	.byte	0x04, 0x17
        /*002a*/ 	.short	(.L_223 - .L_222)
.L_222:
        /*002c*/ 	.word	0x00000000
        /*0030*/ 	.short	0x0003
        /*0032*/ 	.short	0x0018
        /*0034*/ 	.byte	0x00, 0xf0, 0x11, 0x00


	//----- nvinfo : EIATTR_KPARAM_INFO
	.align		4
.L_223:
        /*0038*/ 	.byte	0x04, 0x17
        /*003a*/ 	.short	(.L_225 - .L_224)
.L_224:
        /*003c*/ 	.word	0x00000000
        /*0040*/ 	.short	0x0002
        /*0042*/ 	.short	0x0010
        /*0044*/ 	.byte	0x00, 0xf5, 0x21, 0x00


	//----- nvinfo : EIATTR_KPARAM_INFO
	.align		4
.L_225:
        /*0048*/ 	.byte	0x04, 0x17
        /*004a*/ 	.short	(.L_227 - .L_226)
.L_226:
        /*004c*/ 	.word	0x00000000
        /*0050*/ 	.short	0x0001
        /*0052*/ 	.short	0x0008
        /*0054*/ 	.byte	0x00, 0xf5, 0x21, 0x00


	//----- nvinfo : EIATTR_KPARAM_INFO
	.align		4
.L_227:
        /*0058*/ 	.byte	0x04, 0x17
        /*005a*/ 	.short	(.L_229 - .L_228)
.L_228:
        /*005c*/ 	.word	0x00000000
        /*0060*/ 	.short	0x0000
        /*0062*/ 	.short	0x0000
        /*0064*/ 	.byte	0x00, 0xf5, 0x21, 0x00


	//----- nvinfo : EIATTR_SPARSE_MMA_MASK
	.align		4
.L_229:
        /*0068*/ 	.byte	0x03, 0x50
        /*006a*/ 	.short	0x0000


	//----- nvinfo : EIATTR_MAXREG_COUNT
	.align		4
        /*006c*/ 	.byte	0x03, 0x1b
        /*006e*/ 	.short	0x00ff


	//----- nvinfo : EIATTR_MERCURY_ISA_VERSION
	.align		4
        /*0070*/ 	.byte	0x03, 0x5f
        /*0072*/ 	.short	0x0101


	//----- nvinfo : EIATTR_VRC_CTA_INIT_COUNT
	.align		4
        /*0074*/ 	.byte	0x02, 0x4a
	.zero		1
	.zero		1


	//----- nvinfo : EIATTR_EXIT_INSTR_OFFSETS
	.align		4
        /*0078*/ 	.byte	0x04, 0x1c
        /*007a*/ 	.short	(.L_231 - .L_230)


	//   ....[0]....
.L_230:
        /*007c*/ 	.word	0x000000c0


	//   ....[1]....
        /*0080*/ 	.word	0x000008e0


	//----- nvinfo : EIATTR_CBANK_PARAM_SIZE
	.align		4
.L_231:
        /*0084*/ 	.byte	0x03, 0x19
        /*0086*/ 	.short	0x0024


	//----- nvinfo : EIATTR_PARAM_CBANK
	.align		4
        /*0088*/ 	.byte	0x04, 0x0a
        /*008a*/ 	.short	(.L_233 - .L_232)
	.align		4
.L_232:
        /*008c*/ 	.word	index@(.nv.constant0.matrixMul)
        /*0090*/ 	.short	0x0380
        /*0092*/ 	.short	0x0024


	//----- nvinfo : EIATTR_SW_WAR
	.align		4
.L_233:
        /*0094*/ 	.byte	0x04, 0x36
        /*0096*/ 	.short	(.L_235 - .L_234)
.L_234:
        /*0098*/ 	.word	0x00000008
.L_235:


//--------------------- .nv.info.transpose_naive  --------------------------
	.section	.nv.info.transpose_naive,"",@"SHT_CUDA_INFO"
	.sectionflags	@""
	.align	4


	//----- nvinfo : EIATTR_CUDA_API_VERSION
	.align		4
        /*0000*/ 	.byte	0x04, 0x37
        /*0002*/ 	.short	(.L_237 - .L_236)
.L_236:
        /*0004*/ 	.word	0x00000082


	//----- nvinfo : EIATTR_KPARAM_INFO
	.align		4
.L_237:
        /*0008*/ 	.byte	0x04, 0x17
        /*000a*/ 	.short	(.L_239 - .L_238)
.L_238:
        /*000c*/ 	.word	0x00000000
        /*0010*/ 	.short	0x0003
        /*0012*/ 	.short	0x0014
        /*0014*/ 	.byte	0x00, 0xf0, 0x11, 0x00


	//----- nvinfo : EIATTR_KPARAM_INFO
	.align		4
.L_239:
        /*0018*/ 	.byte	0x04, 0x17
        /*001a*/ 	.short	(.L_241 - .L_240)
.L_240:
        /*001c*/ 	.word	0x00000000
        /*0020*/ 	.short	0x0002
        /*0022*/ 	.short	0x0010
        /*0024*/ 	.byte	0x00, 0xf0, 0x11, 0x00


	//----- nvinfo : EIATTR_KPARAM_INFO
	.align		4
.L_241:
        /*0028*/ 	.byte	0x04, 0x17
        /*002a*/ 	.short	(.L_243 - .L_242)
.L_242:
        /*002c*/ 	.word	0x00000000
        /*0030*/ 	.short	0x0001
        /*0032*/ 	.short	0x0008
        /*0034*/ 	.byte	0x00, 0xf5, 0x21, 0x00


	//----- nvinfo : EIATTR_KPARAM_INFO
	.align		4
.L_243:
        /*0038*/ 	.byte	0x04, 0x17
        /*003a*/ 	.short	(.L_245 - .L_244)
.L_244:
        /*003c*/ 	.word	0x00000000
        /*0040*/ 	.short	0x0000
        /*0042*/ 	.short	0x0000
        /*0044*/ 	.byte	0x00, 0xf5, 0x21, 0x00


	//----- nvinfo : EIATTR_SPARSE_MMA_MASK
	.align		4
.L_245:
        /*0048*/ 	.byte	0x03, 0x50
        /*004a*/ 	.short	0x0000


	//----- nvinfo : EIATTR_MAXREG_COUNT
	.align		4
        /*004c*/ 	.byte	0x03, 0x1b
        /*004e*/ 	.short	0x00ff


	//----- nvinfo : EIATTR_MERCURY_ISA_VERSION
	.align		4
        /*0050*/ 	.byte	0x03, 0x5f
        /*0052*/ 	.short	0x0101


	//----- nvinfo : EIATTR_VRC_CTA_INIT_COUNT
	.align		4
        /*0054*/ 	.byte	0x02, 0x4a
	.zero		1
	.zero		1


	//----- nvinfo : EIATTR_EXIT_INSTR_OFFSETS
	.align		4
        /*0058*/ 	.byte	0x04, 0x1c
        /*005a*/ 	.short	(.L_247 - .L_246)


	//   ....[0]....
.L_246:
        /*005c*/ 	.word	0x000000c0


	//   ....[1]....
        /*0060*/ 	.word	0x00000160


	//----- nvinfo : EIATTR_CBANK_PARAM_SIZE
	.align		4
.L_247:
        /*0064*/ 	.byte	0x03, 0x19
        /*0066*/ 	.short	0x0018


	//----- nvinfo : EIATTR_PARAM_CBANK
	.align		4
        /*0068*/ 	.byte	0x04, 0x0a
        /*006a*/ 	.short	(.L_249 - .L_248)
	.align		4
.L_248:
        /*006c*/ 	.word	index@(.nv.constant0.transpose_naive)
        /*0070*/ 	.short	0x0380
        /*0072*/ 	.short	0x0018


	//----- nvinfo : EIATTR_SW_WAR
	.align		4
.L_249:
        /*0074*/ 	.byte	0x04, 0x36
        /*0076*/ 	.short	(.L_251 - .L_250)
.L_250:
        /*0078*/ 	.word	0x00000008
.L_251:


//--------------------- .nv.info.compareMemory    --------------------------
	.section	.nv.info.compareMemory,"",@"SHT_CUDA_INFO"
	.sectionflags	@""
	.align	4


	//----- nvinfo : EIATTR_CUDA_API_VERSION
	.align		4
        /*0000*/ 	.byte	0x04, 0x37
        /*0002*/ 	.short	(.L_253 - .L_252)
.L_252:
        /*0004*/ 	.word	0x00000082


	//----- nvinfo : EIATTR_KPARAM_INFO
	.align		4
.L_253:
        /*0008*/ 	.byte	0x04, 0x17
        /*000a*/ 	.short	(.L_255 - .L_254)
.L_254:
        /*000c*/ 	.word	0x00000000
        /*0010*/ 	.short	0x0003
        /*0012*/ 	.short	0x0018
        /*0014*/ 	.byte	0x00, 0xf5, 0x21, 0x00


	//----- nvinfo : EIATTR_KPARAM_INFO
	.align		4
.L_255:
        /*0018*/ 	.byte	0x04, 0x17
        /*001a*/ 	.short	(.L_257 - .L_256)
.L_256:
        /*001c*/ 	.word	0x00000000
        /*0020*/ 	.short	0x0002
        /*0022*/ 	.short	0x0010
        /*0024*/ 	.byte	0x00, 0xf0, 0x21, 0x00


	//----- nvinfo : EIATTR_KPARAM_INFO
	.align		4
.L_257:
        /*0028*/ 	.byte	0x04, 0x17
        /*002a*/ 	.short	(.L_259 - .L_258)
.L_258:
        /*002c*/ 	.word	0x00000000
        /*0030*/ 	.short	0x0001
        /*0032*/ 	.short	0x0008
        /*0034*/ 	.byte	0x00, 0xf5, 0x21, 0x00


	//----- nvinfo : EIATTR_KPARAM_INFO
	.align		4
.L_259:
        /*0038*/ 	.byte	0x04, 0x17
        /*003a*/ 	.short	(.L_261 - .L_260)
.L_260:
        /*003c*/ 	.word	0x00000000
        /*0040*/ 	.short	0x0000
        /*0042*/ 	.short	0x0000
        /*0044*/ 	.byte	0x00, 0xf5, 0x21, 0x00


	//----- nvinfo : EIATTR_SPARSE_MMA_MASK
	.align		4
.L_261:
        /*0048*/ 	.byte	0x03, 0x50
        /*004a*/ 	.short	0x0000


	//----- nvinfo : EIATTR_MAXREG_COUNT
	.align		4
        /*004c*/ 	.byte	0x03, 0x1b
        /*004e*/ 	.short	0x00ff


	//----- nvinfo : EIATTR_MERCURY_ISA_VERSION
	.align		4
        /*0050*/ 	.byte	0x03, 0x5f
        /*0052*/ 	.short	0x0101


	//----- nvinfo : EIATTR_VRC_CTA_INIT_COUNT
	.align		4
        /*0054*/ 	.byte	0x02, 0x4a
	.zero		1
	.zero		1


	//----- nvinfo : EIATTR_EXIT_INSTR_OFFSETS
	.align		4
        /*0058*/ 	.byte	0x04, 0x1c
        /*005a*/ 	.short	(.L_263 - .L_262)


	//   ....[0]....
.L_262:
        /*005c*/ 	.word	0x00000080


	//   ....[1]....
        /*0060*/ 	.word	0x00000170


	//   ....[2]....
        /*0064*/ 	.word	0x000001a0


	//----- nvinfo : EIATTR_CBANK_PARAM_SIZE
	.align		4
.L_263:
        /*0068*/ 	.byte	0x03, 0x19
        /*006a*/ 	.short	0x0020


	//----- nvinfo : EIATTR_PARAM_CBANK
	.align		4
        /*006c*/ 	.byte	0x04, 0x0a
        /*006e*/ 	.short	(.L_265 - .L_264)
	.align		4
.L_264:
        /*0070*/ 	.word	index@(.nv.constant0.compareMemory)
        /*0074*/ 	.short	0x0380
        /*0076*/ 	.short	0x0020


	//----- nvinfo : EIATTR_SW_WAR
	.align		4
.L_265:
        /*0078*/ 	.byte	0x04, 0x36
        /*007a*/ 	.short	(.L_267 - .L_266)
.L_266:
        /*007c*/ 	.word	0x00000008
.L_267:


//--------------------- .nv.info.gradGemvXT       --------------------------
	.section	.nv.info.gradGemvXT,"",@"SHT_CUDA_INFO"
	.sectionflags	@""
	.align	4


	//----- nvinfo : EIATTR_CUDA_API_VERSION
	.align		4
        /*0000*/ 	.byte	0x04, 0x37
        /*0002*/ 	.short	(.L_269 - .L_268)
.L_268:
        /*0004*/ 	.word	0x00000082


	//----- nvinfo : EIATTR_KPARAM_INFO
	.align		4
.L_269:
        /*0008*/ 	.byte	0x04, 0x17
        /*000a*/ 	.short	(.L_271 - .L_270)
.L_270:
        /*000c*/ 	.word	0x00000000
        /*0010*/ 	.short	0x0004
        /*0012*/ 	.short	0x001c
        /*0014*/ 	.byte	0x00, 0xf0, 0x11, 0x00


	//----- nvinfo : EIATTR_KPARAM_INFO
	.align		4
.L_271:
        /*0018*/ 	.byte	0x04, 0x17
        /*001a*/ 	.short	(.L_273 - .L_272)
.L_272:
        /*001c*/ 	.word	0x00000000
        /*0020*/ 	.short	0x0003
        /*0022*/ 	.short	0x0018
        /*0024*/ 	.byte	0x00, 0xf0, 0x11, 0x00


	//----- nvinfo : EIATTR_KPARAM_INFO
	.align		4
.L_273:
        /*0028*/ 	.byte	0x04, 0x17
        /*002a*/ 	.short	(.L_275 - .L_274)
.L_274:
        /*002c*/ 	.word	0x00000000
        /*0030*/ 	.short	0x0002
        /*0032*/ 	.short	0x0010
        /*0034*/ 	.byte	0x00, 0xf5, 0x21, 0x00


	//----- nvinfo : EIATTR_KPARAM_INFO
	.align		4
.L_275:
        /*0038*/ 	.byte	0x04, 0x17
        /*003a*/ 	.short	(.L_277 - .L_276)
.L_276:
        /*003c*/ 	.word	0x00000000
        /*0040*/ 	.short	0x0001
        /*0042*/ 	.short	0x0008
        /*0044*/ 	.byte	0x00, 0xf5, 0x21, 0x00


	//----- nvinfo : EIATTR_KPARAM_INFO
	.align		4
.L_277:
        /*0048*/ 	.byte	0x04, 0x17
        /*004a*/ 	.short	(.L_279 - .L_278)
.L_278:
        /*004c*/ 	.word	0x00000000
        /*0050*/ 	.short	0x0000
        /*0052*/ 	.short	0x0000
        /*0054*/ 	.byte	0x00, 0xf5, 0x21, 0x00


	//----- nvinfo : EIATTR_SPARSE_MMA_MASK
	.align		4
.L_279:
        /*0058*/ 	.byte	0x03, 0x50
        /*005a*/ 	.short	0x0000


	//----- nvinfo : EIATTR_MAXREG_COUNT
	.align		4
        /*005c*/ 	.byte	0x03, 0x1b
        /*005e*/ 	.short	0x00ff


	//----- nvinfo : EIATTR_MERCURY_ISA_VERSION
	.align		4
        /*0060*/ 	.byte	0x03, 0x5f
        /*0062*/ 	.short	0x0101


	//----- nvinfo : EIATTR_VRC_CTA_INIT_COUNT
	.align		4
        /*0064*/ 	.byte	0x02, 0x4a
	.zero		1
	.zero		1


	//----- nvinfo : EIATTR_EXIT_INSTR_OFFSETS
	.align		4
        /*0068*/ 	.byte	0x04, 0x1c
        /*006a*/ 	.short	(.L_281 - .L_280)


	//   ....[0]....
.L_280:
        /*006c*/ 	.word	0x00000070


	//   ....[1]....
        /*0070*/ 	.word	0x00000c10


	//----- nvinfo : EIATTR_CBANK_PARAM_SIZE
	.align		4
.L_281:
        /*0074*/ 	.byte	0x03, 0x19
        /*0076*/ 	.short	0x0020


	//----- nvinfo : EIATTR_PARAM_CBANK
	.align		4
        /*0078*/ 	.byte	0x04, 0x0a
        /*007a*/ 	.short	(.L_283 - .L_282)
	.align		4
.L_282:
        /*007c*/ 	.word	index@(.nv.constant0.gradGemvXT)
        /*0080*/ 	.short	0x0380
        /*0082*/ 	.short	0x0020


	//----- nvinfo : EIATTR_SW_WAR
	.align		4
.L_283:
        /*0084*/ 	.byte	0x04, 0x36
        /*0086*/ 	.short	(.L_285 - .L_284)
.L_284:
        /*0088*/ 	.word	0x00000008
.L_285:


//--------------------- .nv.info.thresholdKernel  --------------------------
	.section	.nv.info.thresholdKernel,"",@"SHT_CUDA_INFO"
	.sectionflags	@""
	.align	4


	//----- nvinfo : EIATTR_CUDA_API_VERSION
	.align		4
        /*0000*/ 	.byte	0x04, 0x37
        /*0002*/ 	.short	(.L_287 - .L_286)
.L_286:
        /*0004*/ 	.word	0x00000082


	//----- nvinfo : EIATTR_KPARAM_INFO
	.align		4
.L_287:
        /*0008*/ 	.byte	0x04, 0x17
        /*000a*/ 	.short	(.L_289 - .L_288)
.L_288:
        /*000c*/ 	.word	0x00000000
        /*0010*/ 	.short	0x0002
        /*0012*/ 	.short	0x0010
        /*0014*/ 	.byte	0x00, 0xf0, 0x11, 0x00


	//----- nvinfo : EIATTR_KPARAM_INFO
	.align		4
.L_289:
        /*0018*/ 	.byte	0x04, 0x17
        /*001a*/ 	.short	(.L_291 - .L_290)
.L_290:
        /*001c*/ 	.word	0x00000000
        /*0020*/ 	.short	0x0001
        /*0022*/ 	.short	0x0008
        /*0024*/ 	.byte	0x00, 0xf5, 0x21, 0x00


	//----- nvinfo : EIATTR_KPARAM_INFO
	.align		4
.L_291:
        /*0028*/ 	.byte	0x04, 0x17
        /*002a*/ 	.short	(.L_293 - .L_292)
.L_292:
        /*002c*/ 	.word	0x00000000
        /*0030*/ 	.short	0x0000
        /*0032*/ 	.short	0x0000
        /*0034*/ 	.byte	0x00, 0xf5, 0x21, 0x00


	//----- nvinfo : EIATTR_SPARSE_MMA_MASK
	.align		4
.L_293:
        /*0038*/ 	.byte	0x03, 0x50
        /*003a*/ 	.short	0x0000


	//----- nvinfo : EIATTR_MAXREG_COUNT
	.align		4
        /*003c*/ 	.byte	0x03, 0x1b
        /*003e*/ 	.short	0x00ff


	//----- nvinfo : EIATTR_MERCURY_ISA_VERSION
	.align		4
        /*0040*/ 	.byte	0x03, 0x5f
        /*0042*/ 	.short	0x0101


	//----- nvinfo : EIATTR_VRC_CTA_INIT_COUNT
	.align		4
        /*0044*/ 	.byte	0x02, 0x4a
	.zero		1
	.zero		1


	//----- nvinfo : EIATTR_EXIT_INSTR_OFFSETS
	.align		4
        /*0048*/ 	.byte	0x04, 0x1c
        /*004a*/ 	.short	(.L_295 - .L_294)


	//   ....[0]....
.L_294:
        /*004c*/ 	.word	0x00000070


	//   ....[1]....
        /*0050*/ 	.word	0x00000120


	//----- nvinfo : EIATTR_CBANK_PARAM_SIZE
	.align		4
.L_295:
        /*0054*/ 	.byte	0x03, 0x19
        /*0056*/ 	.short	0x0014


	//----- nvinfo : EIATTR_PARAM_CBANK
	.align		4
        /*0058*/ 	.byte	0x04, 0x0a
        /*005a*/ 	.short	(.L_297 - .L_296)
	.align		4
.L_296:
        /*005c*/ 	.word	index@(.nv.constant0.thresholdKernel)
        /*0060*/ 	.short	0x0380
        /*0062*/ 	.short	0x0014


	//----- nvinfo : EIATTR_SW_WAR
	.align		4
.L_297:
        /*0064*/ 	.byte	0x04, 0x36
        /*0066*/ 	.short	(.L_299 - .L_298)
.L_298:
        /*0068*/ 	.word	0x00000008
.L_299:


//--------------------- .nv.info.sigmoidKernel    --------------------------
	.section	.nv.info.sigmoidKernel,"",@"SHT_CUDA_INFO"
	.sectionflags	@""
	.align	4


	//----- nvinfo : EIATTR_CUDA_API_VERSION
	.align		4
        /*0000*/ 	.byte	0x04, 0x37
        /*0002*/ 	.short	(.L_301 - .L_300)
.L_300:
        /*0004*/ 	.word	0x00000082


	//----- nvinfo : EIATTR_KPARAM_INFO
	.align		4
.L_301:
        /*0008*/ 	.byte	0x04, 0x17
        /*000a*/ 	.short	(.L_303 - .L_302)
.L_302:
        /*000c*/ 	.word	0x00000000
        /*0010*/ 	.short	0x0002
        /*0012*/ 	.short	0x0010
        /*0014*/ 	.byte	0x00, 0xf0, 0x11, 0x00


	//----- nvinfo : EIATTR_KPARAM_INFO
	.align		4
.L_303:
        /*0018*/ 	.byte	0x04, 0x17
        /*001a*/ 	.short	(.L_305 - .L_304)
.L_304:
        /*001c*/ 	.word	0x00000000
        /*0020*/ 	.short	0x0001
        /*0022*/ 	.short	0x0008
        /*0024*/ 	.byte	0x00, 0xf5, 0x21, 0x00


	//----- nvinfo : EIATTR_KPARAM_INFO
	.align		4
.L_305:
        /*0028*/ 	.byte	0x04, 0x17
        /*002a*/ 	.short	(.L_307 - .L_306)
.L_306:
        /*002c*/ 	.word	0x00000000
        /*0030*/ 	.short	0x0000
        /*0032*/ 	.short	0x0000
        /*0034*/ 	.byte	0x00, 0xf5, 0x21, 0x00


	//----- nvinfo : EIATTR_SPARSE_MMA_MASK
	.align		4
.L_307:
        /*0038*/ 	.byte	0x03, 0x50
        /*003a*/ 	.short	0x0000


	//----- nvinfo : EIATTR_MAXREG_COUNT
	.align		4
        /*003c*/ 	.byte	0x03, 0x1b
        /*003e*/ 	.short	0x00ff


	//----- nvinfo : EIATTR_MERCURY_ISA_VERSION
	.align		4
        /*0040*/ 	.byte	0x03, 0x5f
        /*0042*/ 	.short	0x0101


	//----- nvinfo : EIATTR_VRC_CTA_INIT_COUNT
	.align		4
        /*0044*/ 	.byte	0x02, 0x4a
	.zero		1
	.zero		1


	//----- nvinfo : EIATTR_EXIT_INSTR_OFFSETS
	.align		4
        /*0048*/ 	.byte	0x04, 0x1c
        /*004a*/ 	.short	(.L_309 - .L_308)


	//   ....[0]....
.L_308:
        /*004c*/ 	.word	0x00000070


	//   ....[1]....
        /*0050*/ 	.word	0x00000680


	//   ....[2]....
        /*0054*/ 	.word	0x00000b90


	//----- nvinfo : EIATTR_CRS_STACK_SIZE
	.align		4
.L_309:
        /*0058*/ 	.byte	0x04, 0x1e
        /*005a*/ 	.short	(.L_311 - .L_310)
.L_310:
        /*005c*/ 	.word	0x00000000


	//----- nvinfo : EIATTR_CBANK_PARAM_SIZE
	.align		4
.L_311:
        /*0060*/ 	.byte	0x03, 0x19
        /*0062*/ 	.short	0x0014


	//----- nvinfo : EIATTR_PARAM_CBANK
	.align		4
        /*0064*/ 	.byte	0x04, 0x0a
        /*0066*/ 	.short	(.L_313 - .L_312)
	.align		4
.L_312:
        /*0068*/ 	.word	index@(.nv.constant0.sigmoidKernel)
        /*006c*/ 	.short	0x0380
        /*006e*/ 	.short	0x0014


	//----- nvinfo : EIATTR_SW_WAR
	.align		4
.L_313:
        /*0070*/ 	.byte	0x04, 0x36
        /*0072*/ 	.short	(.L_315 - .L_314)
.L_314:
        /*0074*/ 	.word	0x00000008
.L_315:


//--------------------- .nv.info.gemvRowMajor     --------------------------
	.section	.nv.info.gemvRowMajor,"",@"SHT_CUDA_INFO"
	.sectionflags	@""
	.align	4


	//----- nvinfo : EIATTR_CUDA_API_VERSION
	.align		4
        /*0000*/ 	.byte	0x04, 0x37
        /*0002*/ 	.short	(.L_317 - .L_316)
.L_316:
        /*0004*/ 	.word	0x00000082


	//----- nvinfo : EIATTR_KPARAM_INFO
	.align		4
.L_317:
        /*0008*/ 	.byte	0x04, 0x17
        /*000a*/ 	.short	(.L_319 - .L_318)
.L_318:
        /*000c*/ 	.word	0x00000000
        /*0010*/ 	.short	0x0004
        /*0012*/ 	.short	0x001c
        /*0014*/ 	.byte	0x00, 0xf0, 0x11, 0x00


	//----- nvinfo : EIATTR_KPARAM_INFO
	.align		4
.L_319:
        /*0018*/ 	.byte	0x04, 0x17
        /*001a*/ 	.short	(.L_321 - .L_320)
.L_320:
        /*001c*/ 	.word	0x00000000
        /*0020*/ 	.short	0x0003
        /*0022*/ 	.short	0x0018
        /*0024*/ 	.byte	0x00, 0xf0, 0x11, 0x00


	//----- nvinfo : EIATTR_KPARAM_INFO
	.align		4
.L_321:
        /*0028*/ 	.byte	0x04, 0x17
        /*002a*/ 	.short	(.L_323 - .L_322)
.L_322:
        /*002c*/ 	.word	0x00000000
        /*0030*/ 	.short	0x0002
        /*0032*/ 	.short	0x0010
        /*0034*/ 	.byte	0x00, 0xf5, 0x21, 0x00


	//----- nvinfo : EIATTR_KPARAM_INFO
	.align		4
.L_323:
        /*0038*/ 	.byte	0x04, 0x17
        /*003a*/ 	.short	(.L_325 - .L_324)
.L_324:
        /*003c*/ 	.word	0x00000000
        /*0040*/ 	.short	0x0001
        /*0042*/ 	.short	0x0008
        /*0044*/ 	.byte	0x00, 0xf5, 0x21, 0x00


	//----- nvinfo : EIATTR_KPARAM_INFO
	.align		4
.L_325:
        /*0048*/ 	.byte	0x04, 0x17
        /*004a*/ 	.short	(.L_327 - .L_326)
.L_326:
        /*004c*/ 	.word	0x00000000
        /*0050*/ 	.short	0x0000
        /*0052*/ 	.short	0x0000
        /*0054*/ 	.byte	0x00, 0xf5, 0x21, 0x00


	//----- nvinfo : EIATTR_SPARSE_MMA_MASK
	.align		4
.L_327:
        /*0058*/ 	.byte	0x03, 0x50
        /*005a*/ 	.short	0x0000


	//----- nvinfo : EIATTR_MAXREG_COUNT
	.align		4
        /*005c*/ 	.byte	0x03, 0x1b
        /*005e*/ 	.short	0x00ff


	//----- nvinfo : EIATTR_MERCURY_ISA_VERSION
	.align		4
        /*0060*/ 	.byte	0x03, 0x5f
        /*0062*/ 	.short	0x0101


	//----- nvinfo : EIATTR_VRC_CTA_INIT_COUNT
	.align		4
        /*0064*/ 	.byte	0x02, 0x4a
	.zero		1
	.zero		1


	//----- nvinfo : EIATTR_EXIT_INSTR_OFFSETS
	.align		4
        /*0068*/ 	.byte	0x04, 0x1c
        /*006a*/ 	.short	(.L_329 - .L_328)


	//   ....[0]....
.L_328:
        /*006c*/ 	.word	0x00000070


	//   ....[1]....
        /*0070*/ 	.word	0x00000b70


	//----- nvinfo : EIATTR_CBANK_PARAM_SIZE
	.align		4
.L_329:
        /*0074*/ 	.byte	0x03, 0x19
        /*0076*/ 	.short	0x0020


	//----- nvinfo : EIATTR_PARAM_CBANK
	.align		4
        /*0078*/ 	.byte	0x04, 0x0a
        /*007a*/ 	.short	(.L_331 - .L_330)
	.align		4
.L_330:
        /*007c*/ 	.word	index@(.nv.constant0.gemvRowMajor)
        /*0080*/ 	.short	0x0380
        /*0082*/ 	.short	0x0020


	//----- nvinfo : EIATTR_SW_WAR
	.align		4
.L_331:
        /*0084*/ 	.byte	0x04, 0x36
        /*0086*/ 	.short	(.L_333 - .L_332)
.L_332:
        /*0088*/ 	.word	0x00000008
.L_333:


//--------------------- .nv.info.accuracyKernel   --------------------------
	.section	.nv.info.accuracyKernel,"",@"SHT_CUDA_INFO"
	.sectionflags	@""
	.align	4


	//----- nvinfo : EIATTR_CUDA_API_VERSION
	.align		4
        /*0000*/ 	.byte	0x04, 0x37
        /*0002*/ 	.short	(.L_335 - .L_334)
.L_334:
        /*0004*/ 	.word	0x00000082


	//----- nvinfo : EIATTR_KPARAM_INFO
	.align		4
.L_335:
        /*0008*/ 	.byte	0x04, 0x17
        /*000a*/ 	.short	(.L_337 - .L_336)
.L_336:
        /*000c*/ 	.word	0x00000000
        /*0010*/ 	.short	0x0003
        /*0012*/ 	.short	0x0018
        /*0014*/ 	.byte	0x00, 0xf0, 0x11, 0x00


	//----- nvinfo : EIATTR_KPARAM_INFO
	.align		4
.L_337:
        /*0018*/ 	.byte	0x04, 0x17
        /*001a*/ 	.short	(.L_339 - .L_338)
.L_338:
        /*001c*/ 	.word	0x00000000
        /*0020*/ 	.short	0x0002
        /*0022*/ 	.short	0x0010
        /*0024*/ 	.byte	0x00, 0xf5, 0x21, 0x00


	//----- nvinfo : EIATTR_KPARAM_INFO
	.align		4
.L_339:
        /*0028*/ 	.byte	0x04, 0x17
        /*002a*/ 	.short	(.L_341 - .L_340)
.L_340:
        /*002c*/ 	.word	0x00000000
        /*0030*/ 	.short	0x0001
        /*0032*/ 	.short	0x0008
        /*0034*/ 	.byte	0x00, 0xf5, 0x21, 0x00


	//----- nvinfo : EIATTR_KPARAM_INFO
	.align		4
.L_341:
        /*0038*/ 	.byte	0x04, 0x17
        /*003a*/ 	.short	(.L_343 - .L_342)
.L_342:
        /*003c*/ 	.word	0x00000000
        /*0040*/ 	.short	0x0000
        /*0042*/ 	.short	0x0000
        /*0044*/ 	.byte	0x00, 0xf5, 0x21, 0x00


	//----- nvinfo : EIATTR_SPARSE_MMA_MASK
	.align		4
.L_343:
        /*0048*/ 	.byte	0x03, 0x50
        /*004a*/ 	.short	0x0000


	//----- nvinfo : EIATTR_MAXREG_COUNT
	.align		4
        /*004c*/ 	.byte	0x03, 0x1b
        /*004e*/ 	.short	0x00ff


	//----- nvinfo : EIATTR_NUM_BARRIERS
	.align		4
        /*0050*/ 	.byte	0x02, 0x4c
        /*0052*/ 	.byte	0x01
	.zero		1


	//----- nvinfo : EIATTR_MERCURY_ISA_VERSION
	.align		4
        /*0054*/ 	.byte	0x03, 0x5f
        /*0056*/ 	.short	0x0101


	//----- nvinfo : EIATTR_VRC_CTA_INIT_COUNT
	.align		4
        /*0058*/ 	.byte	0x02, 0x4a
	.zero		1
	.zero		1


	//----- nvinfo : EIATTR_EXIT_INSTR_OFFSETS
	.align		4
        /*005c*/ 	.byte	0x04, 0x1c
        /*005e*/ 	.short	(.L_345 - .L_344)


	//   ....[0]....
.L_344:
        /*0060*/ 	.word	0x000002b0


	//   ....[1]....
        /*0064*/ 	.word	0x00000320


	//----- nvinfo : EIATTR_CBANK_PARAM_SIZE
	.align		4
.L_345:
        /*0068*/ 	.byte	0x03, 0x19
        /*006a*/ 	.short	0x001c


	//----- nvinfo : EIATTR_PARAM_CBANK
	.align		4
        /*006c*/ 	.byte	0x04, 0x0a
        /*006e*/ 	.short	(.L_347 - .L_346)
	.align		4
.L_346:
        /*0070*/ 	.word	index@(.nv.constant0.accuracyKernel)
        /*0074*/ 	.short	0x0380
        /*0076*/ 	.short	0x001c


	//----- nvinfo : EIATTR_SW_WAR
	.align		4
.L_347:
        /*0078*/ 	.byte	0x04, 0x36
        /*007a*/ 	.short	(.L_349 - .L_348)
.L_348:
        /*007c*/ 	.word	0x00000008
.L_349:


//--------------------- .nv.info.updateWeights    --------------------------
	.section	.nv.info.updateWeights,"",@"SHT_CUDA_INFO"
	.sectionflags	@""
	.align	4


	//----- nvinfo : EIATTR_CUDA_API_VERSION
	.align		4
        /*0000*/ 	.byte	0x04, 0x37
        /*0002*/ 	.short	(.L_351 - .L_350)
.L_350:
        /*0004*/ 	.word	0x00000082


	//----- nvinfo : EIATTR_KPARAM_INFO
	.align		4
.L_351:
        /*0008*/ 	.byte	0x04, 0x17
        /*000a*/ 	.short	(.L_353 - .L_352)
.L_352:
        /*000c*/ 	.word	0x00000000
        /*0010*/ 	.short	0x0002
        /*0012*/ 	.short	0x0010
        /*0014*/ 	.byte	0x00, 0xf0, 0x11, 0x00


	//----- nvinfo : EIATTR_KPARAM_INFO
	.align		4
.L_353:
        /*0018*/ 	.byte	0x04, 0x17
        /*001a*/ 	.short	(.L_355 - .L_354)
.L_354:
        /*001c*/ 	.word	0x00000000
        /*0020*/ 	.short	0x0001
        /*0022*/ 	.short	0x0008
        /*0024*/ 	.byte	0x00, 0xf5, 0x21, 0x00


	//----- nvinfo : EIATTR_KPARAM_INFO
	.align		4
.L_355:
        /*0028*/ 	.byte	0x04, 0x17
        /*002a*/ 	.short	(.L_357 - .L_356)
.L_356:
        /*002c*/ 	.word	0x00000000
        /*0030*/ 	.short	0x0000
        /*0032*/ 	.short	0x0000
        /*0034*/ 	.byte	0x00, 0xf5, 0x21, 0x00


	//----- nvinfo : EIATTR_SPARSE_MMA_MASK
	.align		4
.L_357:
        /*0038*/ 	.byte	0x03, 0x50
        /*003a*/ 	.short	0x0000


	//----- nvinfo : EIATTR_MAXREG_COUNT
	.align		4
        /*003c*/ 	.byte	0x03, 0x1b
        /*003e*/ 	.short	0x00ff


	//----- nvinfo : EIATTR_MERCURY_ISA_VERSION
	.align		4
        /*0040*/ 	.byte	0x03, 0x5f
        /*0042*/ 	.short	0x0101


	//----- nvinfo : EIATTR_VRC_CTA_INIT_COUNT
	.align		4
        /*0044*/ 	.byte	0x02, 0x4a
	.zero		1
	.zero		1


	//----- nvinfo : EIATTR_EXIT_INSTR_OFFSETS
	.align		4
        /*0048*/ 	.byte	0x04, 0x1c
        /*004a*/ 	.short	(.L_359 - .L_358)


	//   ....[0]....
.L_358:
        /*004c*/ 	.word	0x00000070


	//   ....[1]....
        /*0050*/ 	.word	0x00000110


	//----- nvinfo : EIATTR_CBANK_PARAM_SIZE
	.align		4
.L_359:
        /*0054*/ 	.byte	0x03, 0x19
        /*0056*/ 	.short	0x0014


	//----- nvinfo : EIATTR_PARAM_CBANK
	.align		4
        /*0058*/ 	.byte	0x04, 0x0a
        /*005a*/ 	.short	(.L_361 - .L_360)
	.align		4
.L_360:
        /*005c*/ 	.word	index@(.nv.constant0.updateWeights)
        /*0060*/ 	.short	0x0380
        /*0062*/ 	.short	0x0014


	//----- nvinfo : EIATTR_SW_WAR
	.align		4
.L_361:
        /*0064*/ 	.byte	0x04, 0x36
        /*0066*/ 	.short	(.L_363 - .L_362)
.L_362:
        /*0068*/ 	.word	0x00000008
.L_363:


//--------------------- .nv.info.element_op       --------------------------
	.section	.nv.info.element_op,"",@"SHT_CUDA_INFO"
	.sectionflags	@""
	.align	4


	//----- nvinfo : EIATTR_CUDA_API_VERSION
	.align		4
        /*0000*/ 	.byte	0x04, 0x37
        /*0002*/ 	.short	(.L_365 - .L_364)
.L_364:
        /*0004*/ 	.word	0x00000082


	//----- nvinfo : EIATTR_KPARAM_INFO
	.align		4
.L_365:
        /*0008*/ 	.byte	0x04, 0x17
        /*000a*/ 	.short	(.L_367 - .L_366)
.L_366:
        /*000c*/ 	.word	0x00000000
        /*0010*/ 	.short	0x0004
        /*0012*/ 	.short	0x0018
        /*0014*/ 	.byte	0x00, 0xf0, 0x21, 0x00


	//----- nvinfo : EIATTR_KPARAM_INFO
	.align		4
.L_367:
        /*0018*/ 	.byte	0x04, 0x17
        /*001a*/ 	.short	(.L_369 - .L_368)
.L_368:
        /*001c*/ 	.word	0x00000000
        /*0020*/ 	.short	0x0003
        /*0022*/ 	.short	0x0014
        /*0024*/ 	.byte	0x00, 0xf0, 0x11, 0x00


	//----- nvinfo : EIATTR_KPARAM_INFO
	.align		4
.L_369:
        /*0028*/ 	.byte	0x04, 0x17
        /*002a*/ 	.short	(.L_371 - .L_370)
.L_370:
        /*002c*/ 	.word	0x00000000
        /*0030*/ 	.short	0x0002
        /*0032*/ 	.short	0x0010
        /*0034*/ 	.byte	0x00, 0xf0, 0x11, 0x00


	//----- nvinfo : EIATTR_KPARAM_INFO
	.align		4
.L_371:
        /*0038*/ 	.byte	0x04, 0x17
        /*003a*/ 	.short	(.L_373 - .L_372)
.L_372:
        /*003c*/ 	.word	0x00000000
        /*0040*/ 	.short	0x0001
        /*0042*/ 	.short	0x0008
        /*0044*/ 	.byte	0x00, 0xf5, 0x21, 0x00


	//----- nvinfo : EIATTR_KPARAM_INFO
	.align		4
.L_373:
        /*0048*/ 	.byte	0x04, 0x17
        /*004a*/ 	.short	(.L_375 - .L_374)
.L_374:
        /*004c*/ 	.word	0x00000000
        /*0050*/ 	.short	0x0000
        /*0052*/ 	.short	0x0000
        /*0054*/ 	.byte	0x00, 0xf5, 0x21, 0x00


	//----- nvinfo : EIATTR_SPARSE_MMA_MASK
	.align		4
.L_375:
        /*0058*/ 	.byte	0x03, 0x50
        /*005a*/ 	.short	0x0000


	//----- nvinfo : EIATTR_MAXREG_COUNT
	.align		4
        /*005c*/ 	.byte	0x03, 0x1b
        /*005e*/ 	.short	0x00ff


	//----- nvinfo : EIATTR_MERCURY_ISA_VERSION
	.align		4
        /*0060*/ 	.byte	0x03, 0x5f
        /*0062*/ 	.short	0x0101


	//----- nvinfo : EIATTR_VRC_CTA_INIT_COUNT
	.align		4
        /*0064*/ 	.byte	0x02, 0x4a
	.zero		1
	.zero		1


	//----- nvinfo : EIATTR_EXIT_INSTR_OFFSETS
	.align		4
        /*0068*/ 	.byte	0x04, 0x1c
        /*006a*/ 	.short	(.L_377 - .L_376)


	//   ....[0]....
.L_376:
        /*006c*/ 	.word	0x00000080


	//   ....[1]....
        /*0070*/ 	.word	0x000001c0


	//   ....[2]....
        /*0074*/ 	.word	0x000005e0


	//   ....[3]....
        /*0078*/ 	.word	0x00000a30


	//   ....[4]....
        /*007c*/ 	.word	0x00000df0


	//   ....[5]....
        /*0080*/ 	.word	0x00001520


	//   ....[6]....
        /*0084*/ 	.word	0x00001b20


	//   ....[7]....
        /*0088*/ 	.word	0x00002130


	//   ....[8]....
        /*008c*/ 	.word	0x000027e0


	//   ....[9]....
        /*0090*/ 	.word	0x00002df0


	//----- nvinfo : EIATTR_INDIRECT_BRANCH_TARGETS
	.align		4
.L_377:
        /*0094*/ 	.byte	0x04, 0x34
        /*0096*/ 	.short	(.L_379 - .L_378)


	//   ....[0]....
.L_378:
        /*0098*/ 	.word	.L_x_111@srel
        /*009c*/ 	.short	0x0
        /*009e*/ 	.short	0x0
        /*00a0*/ 	.word	0x3
        /*00a4*/ 	.word	.L_x_112@srel
        /*00a8*/ 	.word	.L_x_113@srel
        /*00ac*/ 	.word	.L_x_114@srel


	//   ....[1]....
        /*00b0*/ 	.word	.L_x_115@srel
        /*00b4*/ 	.short	0x0
        /*00b6*/ 	.short	0x0
        /*00b8*/ 	.word	0x3
        /*00bc*/ 	.word	.L_x_116@srel
        /*00c0*/ 	.word	.L_x_117@srel
        /*00c4*/ 	.word	.L_x_114@srel


	//   ....[2]....
        /*00c8*/ 	.word	.L_x_119@srel
        /*00cc*/ 	.short	0x0
        /*00ce*/ 	.short	0x0
        /*00d0*/ 	.word	0x3
        /*00d4*/ 	.word	.L_x_120@srel
        /*00d8*/ 	.word	.L_x_121@srel
        /*00dc*/ 	.word	.L_x_114@srel


	//   ....[3]....
        /*00e0*/ 	.word	.L_x_123@srel
        /*00e4*/ 	.short	0x0
        /*00e6*/ 	.short	0x0
        /*00e8*/ 	.word	0x4
        /*00ec*/ 	.word	.L_x_124@srel
        /*00f0*/ 	.word	.L_x_125@srel
        /*00f4*/ 	.word	.L_x_126@srel
        /*00f8*/ 	.word	.L_x_114@srel


	//----- nvinfo : EIATTR_CRS_STACK_SIZE
	.align		4
.L_379:
        /*00fc*/ 	.byte	0x04, 0x1e
        /*00fe*/ 	.short	(.L_381 - .L_380)
.L_380:
        /*0100*/ 	.word	0x00000000


	//----- nvinfo : EIATTR_CBANK_PARAM_SIZE
	.align		4
.L_381:
        /*0104*/ 	.byte	0x03, 0x19
        /*0106*/ 	.short	0x0020


	//----- nvinfo : EIATTR_PARAM_CBANK
	.align		4
        /*0108*/ 	.byte	0x04, 0x0a
        /*010a*/ 	.short	(.L_383 - .L_382)
	.align		4
.L_382:
        /*010c*/ 	.word	index@(.nv.constant0.element_op)
        /*0110*/ 	.short	0x0380
        /*0112*/ 	.short	0x0020


	//----- nvinfo : EIATTR_SW_WAR
	.align		4
.L_383:
        /*0114*/ 	.byte	0x04, 0x36
        /*0116*/ 	.short	(.L_385 - .L_384)
.L_384:
        /*0118*/ 	.word	0x00000008
.L_385:


//--------------------- .nv.info.scaleVector      --------------------------
	.section	.nv.info.scaleVector,"",@"SHT_CUDA_INFO"
	.sectionflags	@""
	.align	4


	//----- nvinfo : EIATTR_CUDA_API_VERSION
	.align		4
        /*0000*/ 	.byte	0x04, 0x37
        /*0002*/ 	.short	(.L_387 - .L_386)
.L_386:
        /*0004*/ 	.word	0x00000082


	//----- nvinfo : EIATTR_KPARAM_INFO
	.align		4
.L_387:
        /*0008*/ 	.byte	0x04, 0x17
        /*000a*/ 	.short	(.L_389 - .L_388)
.L_388:
        /*000c*/ 	.word	0x00000000
        /*0010*/ 	.short	0x0002
        /*0012*/ 	.short	0x0010
        /*0014*/ 	.byte	0x00, 0xf0, 0x11, 0x00


	//----- nvinfo : EIATTR_KPARAM_INFO
	.align		4
.L_389:
        /*0018*/ 	.byte	0x04, 0x17
        /*001a*/ 	.short	(.L_391 - .L_390)
.L_390:
        /*001c*/ 	.word	0x00000000
        /*0020*/ 	.short	0x0001
        /*0022*/ 	.short	0x0008
        /*0024*/ 	.byte	0x00, 0xf0, 0x21, 0x00


	//----- nvinfo : EIATTR_KPARAM_INFO
	.align		4
.L_391:
        /*0028*/ 	.byte	0x04, 0x17
        /*002a*/ 	.short	(.L_393 - .L_392)
.L_392:
        /*002c*/ 	.word	0x00000000
        /*0030*/ 	.short	0x0000
        /*0032*/ 	.short	0x0000
        /*0034*/ 	.byte	0x00, 0xf5, 0x21, 0x00


	//----- nvinfo : EIATTR_SPARSE_MMA_MASK
	.align		4
.L_393:
        /*0038*/ 	.byte	0x03, 0x50
        /*003a*/ 	.short	0x0000


	//----- nvinfo : EIATTR_MAXREG_COUNT
	.align		4
        /*003c*/ 	.byte	0x03, 0x1b
        /*003e*/ 	.short	0x00ff


	//----- nvinfo : EIATTR_MERCURY_ISA_VERSION
	.align		4
        /*0040*/ 	.byte	0x03, 0x5f
        /*0042*/ 	.short	0x0101


	//----- nvinfo : EIATTR_VRC_CTA_INIT_COUNT
	.align		4
        /*0044*/ 	.byte	0x02, 0x4a
	.zero		1
	.zero		1


	//----- nvinfo : EIATTR_EXIT_INSTR_OFFSETS
	.align		4
        /*0048*/ 	.byte	0x04, 0x1c
        /*004a*/ 	.short	(.L_395 - .L_394)


	//   ....[0]....
.L_394:
        /*004c*/ 	.word	0x00000070


	//   ....[1]....
        /*0050*/ 	.word	0x000000f0


	//----- nvinfo : EIATTR_CBANK_PARAM_SIZE
	.align		4
.L_395:
        /*0054*/ 	.byte	0x03, 0x19
        /*0056*/ 	.short	0x0014


	//----- nvinfo : EIATTR_PARAM_CBANK
	.align		4
        /*0058*/ 	.byte	0x04, 0x0a
        /*005a*/ 	.short	(.L_397 - .L_396)
	.align		4
.L_396:
        /*005c*/ 	.word	index@(.nv.constant0.scaleVector)
        /*0060*/ 	.short	0x0380
        /*0062*/ 	.short	0x0014


	//----- nvinfo : EIATTR_SW_WAR
	.align		4
.L_397:
        /*0064*/ 	.byte	0x04, 0x36
        /*0066*/ 	.short	(.L_399 - .L_398)
.L_398:
        /*0068*/ 	.word	0x00000008
.L_399:


//--------------------- .nv.info.vector_add       --------------------------
	.section	.nv.info.vector_add,"",@"SHT_CUDA_INFO"
	.sectionflags	@""
	.align	4


	//----- nvinfo : EIATTR_CUDA_API_VERSION
	.align		4
        /*0000*/ 	.byte	0x04, 0x37
        /*0002*/ 	.short	(.L_401 - .L_400)
.L_400:
        /*0004*/ 	.word	0x00000082


	//----- nvinfo : EIATTR_KPARAM_INFO
	.align		4
.L_401:
        /*0008*/ 	.byte	0x04, 0x17
        /*000a*/ 	.short	(.L_403 - .L_402)
.L_402:
        /*000c*/ 	.word	0x00000000
        /*0010*/ 	.short	0x0004
        /*0012*/ 	.short	0x001c
        /*0014*/ 	.byte	0x00, 0xf0, 0x11, 0x00


	//----- nvinfo : EIATTR_KPARAM_INFO
	.align		4
.L_403:
        /*0018*/ 	.byte	0x04, 0x17
        /*001a*/ 	.short	(.L_405 - .L_404)
.L_404:
        /*001c*/ 	.word	0x00000000
        /*0020*/ 	.short	0x0003
        /*0022*/ 	.short	0x0018
        /*0024*/ 	.byte	0x00, 0xf0, 0x11, 0x00


	//----- nvinfo : EIATTR_KPARAM_INFO
	.align		4
.L_405:
        /*0028*/ 	.byte	0x04, 0x17
        /*002a*/ 	.short	(.L_407 - .L_406)
.L_406:
        /*002c*/ 	.word	0x00000000
        /*0030*/ 	.short	0x0002
        /*0032*/ 	.short	0x0010
        /*0034*/ 	.byte	0x00, 0xf5, 0x21, 0x00


	//----- nvinfo : EIATTR_KPARAM_INFO
	.align		4
.L_407:
        /*0038*/ 	.byte	0x04, 0x17
        /*003a*/ 	.short	(.L_409 - .L_408)
.L_408:
        /*003c*/ 	.word	0x00000000
        /*0040*/ 	.short	0x0001
        /*0042*/ 	.short	0x0008
        /*0044*/ 	.byte	0x00, 0xf5, 0x21, 0x00


	//----- nvinfo : EIATTR_KPARAM_INFO
	.align		4
.L_409:
        /*0048*/ 	.byte	0x04, 0x17
        /*004a*/ 	.short	(.L_411 - .L_410)
.L_410:
        /*004c*/ 	.word	0x00000000
        /*0050*/ 	.short	0x0000
        /*0052*/ 	.short	0x0000
        /*0054*/ 	.byte	0x00, 0xf5, 0x21, 0x00


	//----- nvinfo : EIATTR_SPARSE_MMA_MASK
	.align		4
.L_411:
        /*0058*/ 	.byte	0x03, 0x50
        /*005a*/ 	.short	0x0000


	//----- nvinfo : EIATTR_MAXREG_COUNT
	.align		4
        /*005c*/ 	.byte	0x03, 0x1b
        /*005e*/ 	.short	0x00ff


	//----- nvinfo : EIATTR_MERCURY_ISA_VERSION
	.align		4
        /*0060*/ 	.byte	0x03, 0x5f
        /*0062*/ 	.short	0x0101


	//----- nvinfo : EIATTR_VRC_CTA_INIT_COUNT
	.align		4
        /*0064*/ 	.byte	0x02, 0x4a
	.zero		1
	.zero		1


	//----- nvinfo : EIATTR_EXIT_INSTR_OFFSETS
	.align		4
        /*0068*/ 	.byte	0x04, 0x1c
        /*006a*/ 	.short	(.L_413 - .L_412)


	//   ....[0]....
.L_412:
        /*006c*/ 	.word	0x00000070


	//   ....[1]....
        /*0070*/ 	.word	0x00000160


	//   ....[2]....
        /*0074*/ 	.word	0x00000210


	//----- nvinfo : EIATTR_CBANK_PARAM_SIZE
	.align		4
.L_413:
        /*0078*/ 	.byte	0x03, 0x19
        /*007a*/ 	.short	0x0020


	//----- nvinfo : EIATTR_PARAM_CBANK
	.align		4
        /*007c*/ 	.byte	0x04, 0x0a
        /*007e*/ 	.short	(.L_415 - .L_414)
	.align		4
.L_414:
        /*0080*/ 	.word	index@(.nv.constant0.vector_add)
        /*0084*/ 	.short	0x0380
        /*0086*/ 	.short	0x0020


	//----- nvinfo : EIATTR_SW_WAR
	.align		4
.L_415:
        /*0088*/ 	.byte	0x04, 0x36
        /*008a*/ 	.short	(.L_417 - .L_416)
.L_416:
        /*008c*/ 	.word	0x00000008
.L_417:


//--------------------- .nv.info.fill_value       --------------------------
	.section	.nv.info.fill_value,"",@"SHT_CUDA_INFO"
	.sectionflags	@""
	.align	4


	//----- nvinfo : EIATTR_CUDA_API_VERSION
	.align		4
        /*0000*/ 	.byte	0x04, 0x37
        /*0002*/ 	.short	(.L_419 - .L_418)
.L_418:
        /*0004*/ 	.word	0x00000082


	//----- nvinfo : EIATTR_KPARAM_INFO
	.align		4
.L_419:
        /*0008*/ 	.byte	0x04, 0x17
        /*000a*/ 	.short	(.L_421 - .L_420)
.L_420:
        /*000c*/ 	.word	0x00000000
        /*0010*/ 	.short	0x0002
        /*0012*/ 	.short	0x0010
        /*0014*/ 	.byte	0x00, 0xf0, 0x21, 0x00


	//----- nvinfo : EIATTR_KPARAM_INFO
	.align		4
.L_421:
        /*0018*/ 	.byte	0x04, 0x17
        /*001a*/ 	.short	(.L_423 - .L_422)
.L_422:
        /*001c*/ 	.word	0x00000000
        /*0020*/ 	.short	0x0001
        /*0022*/ 	.short	0x0008
        /*0024*/ 	.byte	0x00, 0xf0, 0x11, 0x00


	//----- nvinfo : EIATTR_KPARAM_INFO
	.align		4
.L_423:
        /*0028*/ 	.byte	0x04, 0x17
        /*002a*/ 	.short	(.L_425 - .L_424)
.L_424:
        /*002c*/ 	.word	0x00000000
        /*0030*/ 	.short	0x0000
        /*0032*/ 	.short	0x0000
        /*0034*/ 	.byte	0x00, 0xf5, 0x21, 0x00


	//----- nvinfo : EIATTR_SPARSE_MMA_MASK
	.align		4
.L_425:
        /*0038*/ 	.byte	0x03, 0x50
        /*003a*/ 	.short	0x0000


	//----- nvinfo : EIATTR_MAXREG_COUNT
	.align		4
        /*003c*/ 	.byte	0x03, 0x1b
        /*003e*/ 	.short	0x00ff


	//----- nvinfo : EIATTR_MERCURY_ISA_VERSION
	.align		4
        /*0040*/ 	.byte	0x03, 0x5f
        /*0042*/ 	.short	0x0101


	//----- nvinfo : EIATTR_VRC_CTA_INIT_COUNT
	.align		4
        /*0044*/ 	.byte	0x02, 0x4a
	.zero		1
	.zero		1


	//----- nvinfo : EIATTR_EXIT_INSTR_OFFSETS
	.align		4
        /*0048*/ 	.byte	0x04, 0x1c
        /*004a*/ 	.short	(.L_427 - .L_426)


	//   ....[0]....
.L_426:
        /*004c*/ 	.word	0x00000070


	//   ....[1]....
        /*0050*/ 	.word	0x000000d0


	//----- nvinfo : EIATTR_CBANK_PARAM_SIZE
	.align		4
.L_427:
        /*0054*/ 	.byte	0x03, 0x19
        /*0056*/ 	.short	0x0018


	//----- nvinfo : EIATTR_PARAM_CBANK
	.align		4
        /*0058*/ 	.byte	0x04, 0x0a
        /*005a*/ 	.short	(.L_429 - .L_428)
	.align		4
.L_428:
        /*005c*/ 	.word	index@(.nv.constant0.fill_value)
        /*0060*/ 	.short	0x0380
        /*0062*/ 	.short	0x0018


	//----- nvinfo : EIATTR_SW_WAR
	.align		4
.L_429:
        /*0064*/ 	.byte	0x04, 0x36
        /*0066*/ 	.short	(.L_431 - .L_430)
.L_430:
        /*0068*/ 	.word	0x00000008
.L_431:


//--------------------- .nv.callgraph             --------------------------
	.section	.nv.callgraph,"",@"SHT_CUDA_CALLGRAPH"
	.align	4
	.sectionentsize	8
	.align		4
        /*0000*/ 	.word	0x00000000
	.align		4
        /*0004*/ 	.word	0xffffffff
	.align		4
        /*0008*/ 	.word	0x00000000
	.align		4
        /*000c*/ 	.word	0xfffffffe
	.align		4
        /*0010*/ 	.word	0x00000000
	.align		4
        /*0014*/ 	.word	0xfffffffd
	.align		4
        /*0018*/ 	.word	0x00000000
	.align		4
        /*001c*/ 	.word	0xfffffffc


//--------------------- .nv.constant4             --------------------------
	.section	.nv.constant4,"a",@progbits
	.align	8
	.align		8
.nv.constant4:
        /*0000*/ 	.dword	__cudart_i2opi_d
	.align		8
        /*0008*/ 	.dword	__cudart_sin_cos_coeffs


//--------------------- .nv.constant2.element_op  --------------------------
	.section	.nv.constant2.element_op,"a",@progbits
	.sectionflags	@""
	.align	4
.nv.constant2.element_op:
        /*0000*/ 	.byte	0xd0, 0x01, 0x00, 0x00, 0x40, 0x01, 0x00, 0x00, 0x30, 0x21, 0x00, 0x00, 0x40, 0x0a, 0x00, 0x00
        /*0010*/ 	.byte	0x50, 0x06, 0x00, 0x00, 0x30, 0x21, 0x00, 0x00, 0x30, 0x15, 0x00, 0x00, 0x80, 0x0e, 0x00, 0x00
        /*0020*/ 	.byte	0x30, 0x21, 0x00, 0x00, 0x40, 0x21, 0x00, 0x00, 0xf0, 0x27, 0x00, 0x00, 0x90, 0x1b, 0x00, 0x00
        /*0030*/ 	.byte	0x30, 0x21, 0x00, 0x00


//--------------------- .text.logLossDerivativeKernel --------------------------
	.section	.text.logLossDerivativeKernel,"ax",@progbits
	.align	128
        .global         logLossDerivativeKernel
        .type           logLossDerivativeKernel,@function
        .size           logLossDerivativeKernel,(.L_x_128 - logLossDerivativeKernel)
        .other          logLossDerivativeKernel,@"STO_CUDA_ENTRY STV_DEFAULT"
logLossDerivativeKernel:
.text.logLossDerivativeKernel:
[----:B------:R-:W-:Y:S01]  /*0000*/  LDC R1, c[0x0][0x37c] ;  /* 0x0000df00ff017b82 */ /* 0x000fe20000000800 */
[----:B------:R-:W0:Y:S07]  /*0010*/  S2R R3, SR_TID.X ;  /* 0x0000000000037919 */ /* 0x000e2e0000002100 */
[----:B------:R-:W0:Y:S01]  /*0020*/  S2UR UR4, SR_CTAID.X ;  /* 0x00000000000479c3 */ /* 0x000e220000002500 */
[----:B------:R-:W1:Y:S07]  /*0030*/  LDCU UR5, c[0x0][0x398] ;  /* 0x00007300ff0577ac */ /* 0x000e6e0008000800 */
[----:B------:R-:W0:Y:S02]  /*0040*/  LDC R0, c[0x0][0x360] ;  /* 0x0000d800ff007b82 */ /* 0x000e240000000800 */
[----:B0-----:R-:W-:-:S05]  /*0050*/  IMAD R0, R0, UR4, R3 ;  /* 0x0000000400007c24 */ /* 0x001fca000f8e0203 */
[----:B-1----:R-:W-:-:S13]  /*0060*/  ISETP.GE.AND P0, PT, R0, UR5, PT ;  /* 0x0000000500007c0c */ /* 0x002fda000bf06270 */
[----:B------:R-:W-:Y:S05]  /*0070*/  @P0 EXIT ;  /* 0x000000000000094d */ /* 0x000fea0003800000 */
[----:B------:R-:W0:Y:S01]  /*0080*/  LDC.64 R2, c[0x0][0x380] ;  /* 0x0000e000ff027b82 */ /* 0x000e220000000a00 */
[----:B------:R-:W1:Y:S07]  /*0090*/  LDCU.64 UR4, c[0x0][0x358] ;  /* 0x00006b00ff0477ac */ /* 0x000e6e0008000a00 */
[----:B------:R-:W2:Y:S01]  /*00a0*/  LDC.64 R6, c[0x0][0x388] ;  /* 0x0000e200ff067b82 */ /* 0x000ea20000000a00 */
[----:B0-----:R-:W-:-:S06]  /*00b0*/  IMAD.WIDE R2, R0, 0x8, R2 ;  /* 0x0000000800027825 */ /* 0x001fcc00078e0202 */
[----:B-1----:R-:W3:Y:S01]  /*00c0*/  LDG.E.64 R2, desc[UR4][R2.64] ;  /* 0x0000000402027981 */ /* 0x002ee2000c1e1b00 */
[----:B--2---:R-:W-:-:S06]  /*00d0*/  IMAD.WIDE R6, R0, 0x8, R6 ;  /* 0x0000000800067825 */ /* 0x004fcc00078e0206 */
[----:B------:R-:W2:Y:S01]  /*00e0*/  LDG.E.64 R6, desc[UR4][R6.64] ;  /* 0x0000000406067981 */ /* 0x000ea2000c1e1b00 */
[----:B------:R-:W-:Y:S01]  /*00f0*/  UMOV UR6, 0x9ee75616 ;  /* 0x9ee7561600067882 */ /* 0x000fe20000000000 */
[----:B------:R-:W-:Y:S01]  /*0100*/  UMOV UR7, 0x3cd203af ;  /* 0x3cd203af00077882 */ /* 0x000fe20000000000 */
[----:B------:R-:W-:Y:S01]  /*0110*/  BSSY.RECONVERGENT B0, `(.L_x_0) ;  /* 0x0000021000007945 */ /* 0x000fe20003800200 */
[----:B---3--:R-:W-:Y:S01]  /*0120*/  DSETP.GEU.AND P0, PT, R2, UR6, PT ;  /* 0x0000000602007e2a */ /* 0x008fe2000bf0e000 */
[----:B------:R-:W-:Y:S01]  /*0130*/  UMOV UR6, 0xfffffff7 ;  /* 0xfffffff700067882 */ /* 0x000fe20000000000 */
[----:B------:R-:W-:-:S04]  /*0140*/  UMOV UR7, 0x3fefffff ;  /* 0x3fefffff00077882 */ /* 0x000fc80000000000 */
[----:B------:R-:W-:Y:S01]  /*0150*/  FSEL R4, R2, -2.4493680661224648119e-20, P0 ;  /* 0x9ee7561602047808 */ /* 0x000fe20000000000 */
[----:B------:R-:W-:Y:S01]  /*0160*/  IMAD.MOV.U32 R2, RZ, RZ, 0x1 ;  /* 0x00000001ff027424 */ /* 0x000fe200078e00ff */
[----:B------:R-:W-:-:S06]  /*0170*/  FSEL R5, R3, 0.025636522099375724792, P0 ;  /* 0x3cd203af03057808 */ /* 0x000fcc0000000000 */
[----:B------:R-:W-:-:S06]  /*0180*/  DSETP.GT.AND P0, PT, R4, UR6, PT ;  /* 0x0000000604007e2a */ /* 0x000fcc000bf04000 */
[----:B------:R-:W-:Y:S02]  /*0190*/  FSEL R8, R4, -QNAN , !P0 ;  /* 0xfffffff704087808 */ /* 0x000fe40004000000 */
[----:B------:R-:W-:-:S06]  /*01a0*/  FSEL R9, R5, 1.8749998807907104492, !P0 ;  /* 0x3fefffff05097808 */ /* 0x000fcc0004000000 */
[----:B------:R-:W-:-:S06]  /*01b0*/  DADD R4, -R8, 1 ;  /* 0x3ff0000008047429 */ /* 0x000fcc0000000100 */
[----:B------:R-:W0:Y:S02]  /*01c0*/  MUFU.RCP64H R3, R5 ;  /* 0x0000000500037308 */ /* 0x000e240000001800 */
[----:B0-----:R-:W-:-:S08]  /*01d0*/  DFMA R10, -R4, R2, 1 ;  /* 0x3ff00000040a742b */ /* 0x001fd00000000102 */
[----:B------:R-:W-:-:S08]  /*01e0*/  DFMA R10, R10, R10, R10 ;  /* 0x0000000a0a0a722b */ /* 0x000fd0000000000a */
[----:B------:R-:W-:Y:S02]  /*01f0*/  DFMA R2, R2, R10, R2 ;  /* 0x0000000a0202722b */ /* 0x000fe40000000002 */
[----:B--2---:R-:W-:-:S06]  /*0200*/  DADD R10, -R6, 1 ;  /* 0x3ff00000060a7429 */ /* 0x004fcc0000000100 */
[----:B------:R-:W-:-:S04]  /*0210*/  DFMA R12, -R4, R2, 1 ;  /* 0x3ff00000040c742b */ /* 0x000fc80000000102 */
[----:B------:R-:W-:-:S04]  /*0220*/  FSETP.GEU.AND P1, PT, |R11|, 6.5827683646048100446e-37, PT ;  /* 0x036000000b00780b */ /* 0x000fc80003f2e200 */
[----:B------:R-:W-:-:S08]  /*0230*/  DFMA R2, R2, R12, R2 ;  /* 0x0000000c0202722b */ /* 0x000fd00000000002 */
[----:B------:R-:W-:-:S08]  /*0240*/  DMUL R12, R10, R2 ;  /* 0x000000020a0c7228 */ /* 0x000fd00000000000 */
[----:B------:R-:W-:-:S08]  /*0250*/  DFMA R14, -R4, R12, R10 ;  /* 0x0000000c040e722b */ /* 0x000fd0000000010a */
[----:B------:R-:W-:-:S10]  /*0260*/  DFMA R2, R2, R14, R12 ;  /* 0x0000000e0202722b */ /* 0x000fd4000000000c */
[----:B------:R-:W-:-:S05]  /*0270*/  FFMA R12, RZ, R5, R3 ;  /* 0x00000005ff0c7223 */ /* 0x000fca0000000003 */
[----:B------:R-:W-:-:S13]  /*0280*/  FSETP.GT.AND P0, PT, |R12|, 1.469367938527859385e-39, PT ;  /* 0x001000000c00780b */ /* 0x000fda0003f04200 */
[----:B------:R-:W-:Y:S05]  /*0290*/  @P0 BRA P1, `(.L_x_1) ;  /* 0x0000000000200947 */ /* 0x000fea0000800000 */
[----:B------:R-:W-:Y:S01]  /*02a0*/  IMAD.MOV.U32 R12, RZ, RZ, R10 ;  /* 0x000000ffff0c7224 */ /* 0x000fe200078e000a */
[----:B------:R-:W-:Y:S01]  /*02b0*/  MOV R16, 0x300 ;  /* 0x0000030000107802 */ /* 0x000fe20000000f00 */
[----:B------:R-:W-:Y:S02]  /*02c0*/  IMAD.MOV.U32 R13, RZ, RZ, R11 ;  /* 0x000000ffff0d7224 */ /* 0x000fe400078e000b */
[----:B------:R-:W-:Y:S02]  /*02d0*/  IMAD.MOV.U32 R10, RZ, RZ, R4 ;  /* 0x000000ffff0a7224 */ /* 0x000fe400078e0004 */
[----:B------:R-:W-:-:S07]  /*02e0*/  IMAD.MOV.U32 R11, RZ, RZ, R5 ;  /* 0x000000ffff0b7224 */ /* 0x000fce00078e0005 */
[----:B------:R-:W-:Y:S05]  /*02f0*/  CALL.REL.NOINC `($__internal_0_$__cuda_sm20_div_rn_f64_full) ;  /* 0x0000000000787944 */ /* 0x000fea0003c00000 */
[----:B------:R-:W-:Y:S02]  /*0300*/  IMAD.MOV.U32 R2, RZ, RZ, R4 ;  /* 0x000000ffff027224 */ /* 0x000fe400078e0004 */
[----:B------:R-:W-:-:S07]  /*0310*/  IMAD.MOV.U32 R3, RZ, RZ, R5 ;  /* 0x000000ffff037224 */ /* 0x000fce00078e0005 */
.L_x_1:
[----:B------:R-:W-:Y:S05]  /*0320*/  BSYNC.RECONVERGENT B0 ;  /* 0x0000000000007941 */ /* 0x000fea0003800200 */
.L_x_0:
[----:B------:R-:W0:Y:S01]  /*0330*/  MUFU.RCP64H R5, R9 ;  /* 0x0000000900057308 */ /* 0x000e220000001800 */
[----:B------:R-:W-:Y:S01]  /*0340*/  IMAD.MOV.U32 R4, RZ, RZ, 0x1 ;  /* 0x00000001ff047424 */ /* 0x000fe200078e00ff */
[----:B------:R-:W-:Y:S01]  /*0350*/  FSETP.GEU.AND P1, PT, |R7|, 6.5827683646048100446e-37, PT ;  /* 0x036000000700780b */ /* 0x000fe20003f2e200 */
[----:B------:R-:W-:Y:S04]  /*0360*/  BSSY.RECONVERGENT B0, `(.L_x_2) ;  /* 0x0000012000007945 */ /* 0x000fe80003800200 */
[----:B0-----:R-:W-:-:S08]  /*0370*/  DFMA R10, -R8, R4, 1 ;  /* 0x3ff00000080a742b */ /* 0x001fd00000000104 */
[----:B------:R-:W-:-:S08]  /*0380*/  DFMA R10, R10, R10, R10 ;  /* 0x0000000a0a0a722b */ /* 0x000fd0000000000a */
[----:B------:R-:W-:-:S08]  /*0390*/  DFMA R10, R4, R10, R4 ;  /* 0x0000000a040a722b */ /* 0x000fd00000000004 */
[----:B------:R-:W-:-:S08]  /*03a0*/  DFMA R4, -R8, R10, 1 ;  /* 0x3ff000000804742b */ /* 0x000fd0000000010a */
        /* <DEDUP_REMOVED lines=13> */
.L_x_3:
[----:B------:R-:W-:Y:S05]  /*0480*/  BSYNC.RECONVERGENT B0 ;  /* 0x0000000000007941 */ /* 0x000fea0003800200 */
.L_x_2:
[----:B------:R-:W0:Y:S01]  /*0490*/  LDC.64 R6, c[0x0][0x390] ;  /* 0x0000e400ff067b82 */ /* 0x000e220000000a00 */
[----:B------:R-:W-:Y:S01]  /*04a0*/  DADD R2, -R4, R2 ;  /* 0x0000000004027229 */ /* 0x000fe20000000102 */
[----:B0-----:R-:W-:-:S06]  /*04b0*/  IMAD.WIDE R4, R0, 0x8, R6 ;  /* 0x0000000800047825 */ /* 0x001fcc00078e0206 */
[----:B------:R-:W-:Y:S01]  /*04c0*/  STG.E.64 desc[UR4][R4.64], R2 ;  /* 0x0000000204007986 */ /* 0x000fe2000c101b04 */
[----:B------:R-:W-:Y:S05]  /*04d0*/  EXIT ;  /* 0x000000000000794d */ /* 0x000fea0003800000 */
        .weak           $__internal_0_$__cuda_sm20_div_rn_f64_full
        .type           $__internal_0_$__cuda_sm20_div_rn_f64_full,@function
        .size           $__internal_0_$__cuda_sm20_div_rn_f64_full,(.L_x_128 - $__internal_0_$__cuda_sm20_div_rn_f64_full)
$__internal_0_$__cuda_sm20_div_rn_f64_full:
[C---:B------:R-:W-:Y:S01]  /*04e0*/  FSETP.GEU.AND P0, PT, |R11|.reuse, 1.469367938527859385e-39, PT ;  /* 0x001000000b00780b */ /* 0x040fe20003f0e200 */
[----:B------:R-:W-:Y:S01]  /*04f0*/  IMAD.MOV.U32 R20, RZ, RZ, 0x1 ;  /* 0x00000001ff147424 */ /* 0x000fe200078e00ff */
[----:B------:R-:W-:Y:S01]  /*0500*/  LOP3.LUT R4, R11, 0x800fffff, RZ, 0xc0, !PT ;  /* 0x800fffff0b047812 */ /* 0x000fe200078ec0ff */
[----:B------:R-:W-:Y:S01]  /*0510*/  BSSY.RECONVERGENT B1, `(.L_x_4) ;  /* 0x0000054000017945 */ /* 0x000fe20003800200 */
[C---:B------:R-:W-:Y:S02]  /*0520*/  FSETP.GEU.AND P2, PT, |R13|.reuse, 1.469367938527859385e-39, PT ;  /* 0x001000000d00780b */ /* 0x040fe40003f4e200 */
[----:B------:R-:W-:Y:S01]  /*0530*/  LOP3.LUT R5, R4, 0x3ff00000, RZ, 0xfc, !PT ;  /* 0x3ff0000004057812 */ /* 0x000fe200078efcff */
[----:B------:R-:W-:Y:S01]  /*0540*/  IMAD.MOV.U32 R4, RZ, RZ, R10 ;  /* 0x000000ffff047224 */ /* 0x000fe200078e000a */
[----:B------:R-:W-:Y:S02]  /*0550*/  LOP3.LUT R17, R13, 0x7ff00000, RZ, 0xc0, !PT ;  /* 0x7ff000000d117812 */ /* 0x000fe400078ec0ff */
[----:B------:R-:W-:-:S03]  /*0560*/  LOP3.LUT R26, R11, 0x7ff00000, RZ, 0xc0, !PT ;  /* 0x7ff000000b1a7812 */ /* 0x000fc600078ec0ff */
[----:B------:R-:W-:Y:S01]  /*0570*/  @!P0 DMUL R4, R10, 8.98846567431157953865e+307 ;  /* 0x7fe000000a048828 */ /* 0x000fe20000000000 */
[----:B------:R-:W-:-:S03]  /*0580*/  ISETP.GE.U32.AND P1, PT, R17, R26, PT ;  /* 0x0000001a1100720c */ /* 0x000fc60003f26070 */
[----:B------:R-:W-:Y:S01]  /*0590*/  @!P2 LOP3.LUT R18, R11, 0x7ff00000, RZ, 0xc0, !PT ;  /* 0x7ff000000b12a812 */ /* 0x000fe200078ec0ff */
[----:B------:R-:W-:Y:S01]  /*05a0*/  @!P2 IMAD.MOV.U32 R22, RZ, RZ, RZ ;  /* 0x000000ffff16a224 */ /* 0x000fe200078e00ff */
[----:B------:R-:W0:Y:S02]  /*05b0*/  MUFU.RCP64H R21, R5 ;  /* 0x0000000500157308 */ /* 0x000e240000001800 */
[----:B------:R-:W-:Y:S01]  /*05c0*/  @!P2 ISETP.GE.U32.AND P3, PT, R17, R18, PT ;  /* 0x000000121100a20c */ /* 0x000fe20003f66070 */
[----:B------:R-:W-:Y:S01]  /*05d0*/  IMAD.MOV.U32 R18, RZ, RZ, 0x1ca00000 ;  /* 0x1ca00000ff127424 */ /* 0x000fe200078e00ff */
[----:B------:R-:W-:-:S04]  /*05e0*/  @!P0 LOP3.LUT R26, R5, 0x7ff00000, RZ, 0xc0, !PT ;  /* 0x7ff00000051a8812 */ /* 0x000fc800078ec0ff */
[----:B------:R-:W-:Y:S01]  /*05f0*/  @!P2 SEL R19, R18, 0x63400000, !P3 ;  /* 0x634000001213a807 */ /* 0x000fe20005800000 */
[----:B------:R-:W-:-:S03]  /*0600*/  VIADD R27, R26, 0xffffffff ;  /* 0xffffffff1a1b7836 */ /* 0x000fc60000000000 */
[----:B------:R-:W-:-:S04]  /*0610*/  @!P2 LOP3.LUT R19, R19, 0x80000000, R13, 0xf8, !PT ;  /* 0x800000001313a812 */ /* 0x000fc800078ef80d */
[----:B------:R-:W-:Y:S01]  /*0620*/  @!P2 LOP3.LUT R23, R19, 0x100000, RZ, 0xfc, !PT ;  /* 0x001000001317a812 */ /* 0x000fe200078efcff */
[----:B0-----:R-:W-:Y:S01]  /*0630*/  DFMA R14, R20, -R4, 1 ;  /* 0x3ff00000140e742b */ /* 0x001fe20000000804 */
[----:B------:R-:W-:-:S07]  /*0640*/  IMAD.MOV.U32 R19, RZ, RZ, R17 ;  /* 0x000000ffff137224 */ /* 0x000fce00078e0011 */
[----:B------:R-:W-:-:S08]  /*0650*/  DFMA R14, R14, R14, R14 ;  /* 0x0000000e0e0e722b */ /* 0x000fd0000000000e */
[----:B------:R-:W-:Y:S01]  /*0660*/  DFMA R20, R20, R14, R20 ;  /* 0x0000000e1414722b */ /* 0x000fe20000000014 */
[----:B------:R-:W-:Y:S01]  /*0670*/  SEL R15, R18, 0x63400000, !P1 ;  /* 0x63400000120f7807 */ /* 0x000fe20004800000 */
[----:B------:R-:W-:-:S03]  /*0680*/  IMAD.MOV.U32 R14, RZ, RZ, R12 ;  /* 0x000000ffff0e7224 */ /* 0x000fc600078e000c */
[----:B------:R-:W-:-:S03]  /*0690*/  LOP3.LUT R15, R15, 0x800fffff, R13, 0xf8, !PT ;  /* 0x800fffff0f0f7812 */ /* 0x000fc600078ef80d */
[----:B------:R-:W-:-:S03]  /*06a0*/  DFMA R24, R20, -R4, 1 ;  /* 0x3ff000001418742b */ /* 0x000fc60000000804 */
[----:B------:R-:W-:-:S05]  /*06b0*/  @!P2 DFMA R14, R14, 2, -R22 ;  /* 0x400000000e0ea82b */ /* 0x000fca0000000816 */
[----:B------:R-:W-:-:S05]  /*06c0*/  DFMA R24, R20, R24, R20 ;  /* 0x000000181418722b */ /* 0x000fca0000000014 */
[----:B------:R-:W-:-:S03]  /*06d0*/  @!P2 LOP3.LUT R19, R15, 0x7ff00000, RZ, 0xc0, !PT ;  /* 0x7ff000000f13a812 */ /* 0x000fc600078ec0ff */
[----:B------:R-:W-:Y:S02]  /*06e0*/  DMUL R20, R24, R14 ;  /* 0x0000000e18147228 */ /* 0x000fe40000000000 */
[----:B------:R-:W-:-:S05]  /*06f0*/  VIADD R22, R19, 0xffffffff ;  /* 0xffffffff13167836 */ /* 0x000fca0000000000 */
[----:B------:R-:W-:Y:S01]  /*0700*/  ISETP.GT.U32.AND P0, PT, R22, 0x7feffffe, PT ;  /* 0x7feffffe1600780c */ /* 0x000fe20003f04070 */
[----:B------:R-:W-:-:S03]  /*0710*/  DFMA R22, R20, -R4, R14 ;  /* 0x800000041416722b */ /* 0x000fc6000000000e */
[----:B------:R-:W-:-:S05]  /*0720*/  ISETP.GT.U32.OR P0, PT, R27, 0x7feffffe, P0 ;  /* 0x7feffffe1b00780c */ /* 0x000fca0000704470 */
[----:B------:R-:W-:-:S08]  /*0730*/  DFMA R22, R24, R22, R20 ;  /* 0x000000161816722b */ /* 0x000fd00000000014 */
[----:B------:R-:W-:Y:S05]  /*0740*/  @P0 BRA `(.L_x_5) ;  /* 0x00000000006c0947 */ /* 0x000fea0003800000 */
[----:B------:R-:W-:-:S04]  /*0750*/  LOP3.LUT R20, R11, 0x7ff00000, RZ, 0xc0, !PT ;  /* 0x7ff000000b147812 */ /* 0x000fc800078ec0ff */
[CC--:B------:R-:W-:Y:S02]  /*0760*/  VIADDMNMX R12, R17.reuse, -R20.reuse, 0xb9600000, !PT ;  /* 0xb9600000110c7446 */ /* 0x0c0fe40007800914 */
[----:B------:R-:W-:Y:S02]  /*0770*/  ISETP.GE.U32.AND P0, PT, R17, R20, PT ;  /* 0x000000141100720c */ /* 0x000fe40003f06070 */
[----:B------:R-:W-:Y:S02]  /*0780*/  VIMNMX R12, PT, PT, R12, 0x46a00000, PT ;  /* 0x46a000000c0c7848 */ /* 0x000fe40003fe0100 */
[----:B------:R-:W-:Y:S01]  /*0790*/  SEL R13, R18, 0x63400000, !P0 ;  /* 0x63400000120d7807 */ /* 0x000fe20004000000 */
[----:B------:R-:W-:-:S04]  /*07a0*/  IMAD.MOV.U32 R18, RZ, RZ, RZ ;  /* 0x000000ffff127224 */ /* 0x000fc800078e00ff */
[----:B------:R-:W-:-:S04]  /*07b0*/  IMAD.IADD R12, R12, 0x1, -R13 ;  /* 0x000000010c0c7824 */ /* 0x000fc800078e0a0d */
[----:B------:R-:W-:-:S06]  /*07c0*/  VIADD R19, R12, 0x7fe00000 ;  /* 0x7fe000000c137836 */ /* 0x000fcc0000000000 */
[----:B------:R-:W-:-:S10]  /*07d0*/  DMUL R20, R22, R18 ;  /* 0x0000001216147228 */ /* 0x000fd40000000000 */
[----:B------:R-:W-:-:S13]  /*07e0*/  FSETP.GTU.AND P0, PT, |R21|, 1.469367938527859385e-39, PT ;  /* 0x001000001500780b */ /* 0x000fda0003f0c200 */
[----:B------:R-:W-:Y:S05]  /*07f0*/  @P0 BRA `(.L_x_6) ;  /* 0x0000000000940947 */ /* 0x000fea0003800000 */
[----:B------:R-:W-:Y:S01]  /*0800*/  DFMA R4, R22, -R4, R14 ;  /* 0x800000041604722b */ /* 0x000fe2000000000e */
[----:B------:R-:W-:-:S09]  /*0810*/  IMAD.MOV.U32 R18, RZ, RZ, RZ ;  /* 0x000000ffff127224 */ /* 0x000fd200078e00ff */
[C---:B------:R-:W-:Y:S02]  /*0820*/  FSETP.NEU.AND P0, PT, R5.reuse, RZ, PT ;  /* 0x000000ff0500720b */ /* 0x040fe40003f0d000 */
[----:B------:R-:W-:-:S04]  /*0830*/  LOP3.LUT R11, R5, 0x80000000, R11, 0x48, !PT ;  /* 0x80000000050b7812 */ /* 0x000fc800078e480b */
[----:B------:R-:W-:-:S07]  /*0840*/  LOP3.LUT R19, R11, R19, RZ, 0xfc, !PT ;  /* 0x000000130b137212 */ /* 0x000fce00078efcff */
[----:B------:R-:W-:Y:S05]  /*0850*/  @!P0 BRA `(.L_x_6) ;  /* 0x00000000007c8947 */ /* 0x000fea0003800000 */
[----:B------:R-:W-:Y:S01]  /*0860*/  IMAD.MOV R5, RZ, RZ, -R12 ;  /* 0x000000ffff057224 */ /* 0x000fe200078e0a0c */
[----:B------:R-:W-:Y:S01]  /*0870*/  DMUL.RP R18, R22, R18 ;  /* 0x0000001216127228 */ /* 0x000fe20000008000 */
[----:B------:R-:W-:-:S06]  /*0880*/  IMAD.MOV.U32 R4, RZ, RZ, RZ ;  /* 0x000000ffff047224 */ /* 0x000fcc00078e00ff */
[----:B------:R-:W-:-:S03]  /*0890*/  DFMA R4, R20, -R4, R22 ;  /* 0x800000041404722b */ /* 0x000fc60000000016 */
[----:B------:R-:W-:-:S03]  /*08a0*/  LOP3.LUT R11, R19, R11, RZ, 0x3c, !PT ;  /* 0x0000000b130b7212 */ /* 0x000fc600078e3cff */
[----:B------:R-:W-:-:S04]  /*08b0*/  IADD3 R4, PT, PT, -R12, -0x43300000, RZ ;  /* 0xbcd000000c047810 */ /* 0x000fc80007ffe1ff */
[----:B------:R-:W-:-:S04]  /*08c0*/  FSETP.NEU.AND P0, PT, |R5|, R4, PT ;  /* 0x000000040500720b */ /* 0x000fc80003f0d200 */
[----:B------:R-:W-:Y:S02]  /*08d0*/  FSEL R20, R18, R20, !P0 ;  /* 0x0000001412147208 */ /* 0x000fe40004000000 */
[----:B------:R-:W-:Y:S01]  /*08e0*/  FSEL R21, R11, R21, !P0 ;  /* 0x000000150b157208 */ /* 0x000fe20004000000 */
[----:B------:R-:W-:Y:S06]  /*08f0*/  BRA `(.L_x_6) ;  /* 0x0000000000547947 */ /* 0x000fec0003800000 */
.L_x_5:
[----:B------:R-:W-:-:S14]  /*0900*/  DSETP.NAN.AND P0, PT, R12, R12, PT ;  /* 0x0000000c0c00722a */ /* 0x000fdc0003f08000 */
[----:B------:R-:W-:Y:S05]  /*0910*/  @P0 BRA `(.L_x_7) ;  /* 0x0000000000440947 */ /* 0x000fea0003800000 */
[----:B------:R-:W-:-:S14]  /*0920*/  DSETP.NAN.AND P0, PT, R10, R10, PT ;  /* 0x0000000a0a00722a */ /* 0x000fdc0003f08000 */
[----:B------:R-:W-:Y:S05]  /*0930*/  @P0 BRA `(.L_x_8) ;  /* 0x0000000000300947 */ /* 0x000fea0003800000 */
[----:B------:R-:W-:Y:S01]  /*0940*/  ISETP.NE.AND P0, PT, R19, R26, PT ;  /* 0x0000001a1300720c */ /* 0x000fe20003f05270 */
[----:B------:R-:W-:Y:S02]  /*0950*/  IMAD.MOV.U32 R20, RZ, RZ, 0x0 ;  /* 0x00000000ff147424 */ /* 0x000fe400078e00ff */
[----:B------:R-:W-:-:S10]  /*0960*/  IMAD.MOV.U32 R21, RZ, RZ, -0x80000 ;  /* 0xfff80000ff157424 */ /* 0x000fd400078e00ff */
[----:B------:R-:W-:Y:S05]  /*0970*/  @!P0 BRA `(.L_x_6) ;  /* 0x0000000000348947 */ /* 0x000fea0003800000 */
[----:B------:R-:W-:Y:S02]  /*0980*/  ISETP.NE.AND P0, PT, R19, 0x7ff00000, PT ;  /* 0x7ff000001300780c */ /* 0x000fe40003f05270 */
[----:B------:R-:W-:Y:S02]  /*0990*/  LOP3.LUT R21, R13, 0x80000000, R11, 0x48, !PT ;  /* 0x800000000d157812 */ /* 0x000fe400078e480b */
[----:B------:R-:W-:-:S13]  /*09a0*/  ISETP.EQ.OR P0, PT, R26, RZ, !P0 ;  /* 0x000000ff1a00720c */ /* 0x000fda0004702670 */
[----:B------:R-:W-:Y:S01]  /*09b0*/  @P0 LOP3.LUT R4, R21, 0x7ff00000, RZ, 0xfc, !PT ;  /* 0x7ff0000015040812 */ /* 0x000fe200078efcff */
[----:B------:R-:W-:Y:S02]  /*09c0*/  @!P0 IMAD.MOV.U32 R20, RZ, RZ, RZ ;  /* 0x000000ffff148224 */ /* 0x000fe400078e00ff */
[----:B------:R-:W-:Y:S02]  /*09d0*/  @P0 IMAD.MOV.U32 R20, RZ, RZ, RZ ;  /* 0x000000ffff140224 */ /* 0x000fe400078e00ff */
[----:B------:R-:W-:Y:S01]  /*09e0*/  @P0 IMAD.MOV.U32 R21, RZ, RZ, R4 ;  /* 0x000000ffff150224 */ /* 0x000fe200078e0004 */
[----:B------:R-:W-:Y:S06]  /*09f0*/  BRA `(.L_x_6) ;  /* 0x0000000000147947 */ /* 0x000fec0003800000 */
.L_x_8:
[----:B------:R-:W-:Y:S01]  /*0a00*/  LOP3.LUT R21, R11, 0x80000, RZ, 0xfc, !PT ;  /* 0x000800000b157812 */ /* 0x000fe200078efcff */
[----:B------:R-:W-:Y:S01]  /*0a10*/  IMAD.MOV.U32 R20, RZ, RZ, R10 ;  /* 0x000000ffff147224 */ /* 0x000fe200078e000a */
[----:B------:R-:W-:Y:S06]  /*0a20*/  BRA `(.L_x_6) ;  /* 0x0000000000087947 */ /* 0x000fec0003800000 */
.L_x_7:
[----:B------:R-:W-:Y:S01]  /*0a30*/  LOP3.LUT R21, R13, 0x80000, RZ, 0xfc, !PT ;  /* 0x000800000d157812 */ /* 0x000fe200078efcff */
[----:B------:R-:W-:-:S07]  /*0a40*/  IMAD.MOV.U32 R20, RZ, RZ, R12 ;  /* 0x000000ffff147224 */ /* 0x000fce00078e000c */
.L_x_6:
[----:B------:R-:W-:Y:S05]  /*0a50*/  BSYNC.RECONVERGENT B1 ;  /* 0x0000000000017941 */ /* 0x000fea0003800200 */
.L_x_4:
[----:B------:R-:W-:Y:S02]  /*0a60*/  IMAD.MOV.U32 R17, RZ, RZ, 0x0 ;  /* 0x00000000ff117424 */ /* 0x000fe400078e00ff */
[----:B------:R-:W-:Y:S02]  /*0a70*/  IMAD.MOV.U32 R4, RZ, RZ, R20 ;  /* 0x000000ffff047224 */ /* 0x000fe400078e0014 */
[----:B------:R-:W-:Y:S01]  /*0a80*/  IMAD.MOV.U32 R5, RZ, RZ, R21 ;  /* 0x000000ffff057224 */ /* 0x000fe200078e0015 */
[----:B------:R-:W-:Y:S06]  /*0a90*/  RET.REL.NODEC R16 `(logLossDerivativeKernel) ;  /* 0xfffffff410587950 */ /* 0x000fec0003c3ffff */
.L_x_9:
[----:B------:R-:W-:-:S00]  /*0aa0*/  BRA `(.L_x_9) ;  /* 0xfffffffc00fc7947 */ /* 0x000fc0000383ffff */
[----:B------:R-:W-:-:S00]  /*0ab0*/  NOP ;  /* 0x0000000000007918 */ /* 0x000fc00000000000 */
        /* <DEDUP_REMOVED lines=12> */
.L_x_128:


//--------------------- .text.sumReductionKernel  --------------------------
	.section	.text.sumReductionKernel,"ax",@progbits
	.align	128
        .global         sumReductionKernel
        .type           sumReductionKernel,@function
        .size           sumReductionKernel,(.L_x_134 - sumReductionKernel)
        .other          sumReductionKernel,@"STO_CUDA_ENTRY STV_DEFAULT"
sumReductionKernel:
.text.sumReductionKernel:
[----:B------:R-:W-:Y:S01]  /*0000*/  LDC R1, c[0x0][0x37c] ;  /* 0x0000df00ff017b82 */ /* 0x000fe20000000800 */
[----:B------:R-:W0:Y:S01]  /*0010*/  S2R R9, SR_CTAID.X ;  /* 0x0000000000097919 */ /* 0x000e220000002500 */
[----:B------:R-:W0:Y:S01]  /*0020*/  LDCU UR8, c[0x0][0x360] ;  /* 0x00006c00ff0877ac */ /* 0x000e220008000800 */
[----:B------:R-:W-:Y:S01]  /*0030*/  CS2R R2, SRZ ;  /* 0x0000000000027805 */ /* 0x000fe2000001ff00 */
[----:B------:R-:W0:Y:S01]  /*0040*/  S2R R8, SR_TID.X ;  /* 0x0000000000087919 */ /* 0x000e220000002100 */
[----:B------:R-:W1:Y:S01]  /*0050*/  LDCU UR4, c[0x0][0x390] ;  /* 0x00007200ff0477ac */ /* 0x000e620008000800 */
[----:B------:R-:W2:Y:S01]  /*0060*/  LDCU.64 UR6, c[0x0][0x358] ;  /* 0x00006b00ff0677ac */ /* 0x000ea20008000a00 */
[----:B0-----:R-:W-:-:S05]  /*0070*/  IMAD R7, R9, UR8, R8 ;  /* 0x0000000809077c24 */ /* 0x001fca000f8e0208 */
[----:B-1----:R-:W-:-:S13]  /*0080*/  ISETP.GE.AND P0, PT, R7, UR4, PT ;  /* 0x0000000407007c0c */ /* 0x002fda000bf06270 */
[----:B------:R-:W0:Y:S02]  /*0090*/  @!P0 LDC.64 R4, c[0x0][0x380] ;  /* 0x0000e000ff048b82 */ /* 0x000e240000000a00 */
[----:B0-----:R-:W-:-:S05]  /*00a0*/  @!P0 IMAD.WIDE R4, R7, 0x8, R4 ;  /* 0x0000000807048825 */ /* 0x001fca00078e0204 */
[----:B--2---:R-:W2:Y:S01]  /*00b0*/  @!P0 LDG.E.64 R2, desc[UR6][R4.64] ;  /* 0x0000000604028981 */ /* 0x004ea2000c1e1b00 */
[----:B------:R-:W0:Y:S01]  /*00c0*/  S2UR UR5, SR_CgaCtaId ;  /* 0x00000000000579c3 */ /* 0x000e220000008800 */
[----:B------:R-:W-:Y:S01]  /*00d0*/  IMAD.U32 R0, RZ, RZ, UR8 ;  /* 0x00000008ff007e24 */ /* 0x000fe2000f8e00ff */
[----:B------:R-:W-:Y:S01]  /*00e0*/  UMOV UR4, 0x400 ;  /* 0x0000040000047882 */ /* 0x000fe20000000000 */
[----:B------:R-:W-:-:S03]  /*00f0*/  ISETP.NE.AND P0, PT, R8, RZ, PT ;  /* 0x000000ff0800720c */ /* 0x000fc60003f05270 */
[----:B------:R-:W-:Y:S01]  /*0100*/  ISETP.GE.U32.AND P1, PT, R0, 0x2, PT ;  /* 0x000000020000780c */ /* 0x000fe20003f26070 */
[----:B0-----:R-:W-:-:S06]  /*0110*/  ULEA UR4, UR5, UR4, 0x18 ;  /* 0x0000000405047291 */ /* 0x001fcc000f8ec0ff */
[----:B------:R-:W-:-:S05]  /*0120*/  LEA R7, R8, UR4, 0x3 ;  /* 0x0000000408077c11 */ /* 0x000fca000f8e18ff */
[----:B--2---:R0:W-:Y:S01]  /*0130*/  STS.64 [R7], R2 ;  /* 0x0000000207007388 */ /* 0x0041e20000000a00 */
[----:B------:R-:W-:Y:S06]  /*0140*/  BAR.SYNC.DEFER_BLOCKING 0x0 ;  /* 0x0000000000007b1d */ /* 0x000fec0000010000 */
[----:B------:R-:W-:Y:S05]  /*0150*/  @!P1 BRA `(.L_x_10) ;  /* 0x00000000002c9947 */ /* 0x000fea0003800000 */
.L_x_11:
[----:B------:R-:W-:-:S04]  /*0160*/  SHF.R.U32.HI R10, RZ, 0x1, R0 ;  /* 0x00000001ff0a7819 */ /* 0x000fc80000011600 */
[----:B------:R-:W-:-:S13]  /*0170*/  ISETP.GE.U32.AND P1, PT, R8, R10, PT ;  /* 0x0000000a0800720c */ /* 0x000fda0003f26070 */
[----:B------:R-:W-:Y:S01]  /*0180*/  @!P1 IMAD R6, R10, 0x8, R7 ;  /* 0x000000080a069824 */ /* 0x000fe200078e0207 */
[----:B------:R-:W-:Y:S04]  /*0190*/  @!P1 LDS.64 R4, [R7] ;  /* 0x0000000007049984 */ /* 0x000fe80000000a00 */
[----:B0-----:R-:W0:Y:S02]  /*01a0*/  @!P1 LDS.64 R2, [R6] ;  /* 0x0000000006029984 */ /* 0x001e240000000a00 */
[----:B0-----:R-:W-:-:S07]  /*01b0*/  @!P1 DADD R2, R2, R4 ;  /* 0x0000000002029229 */ /* 0x001fce0000000004 */
[----:B------:R1:W-:Y:S01]  /*01c0*/  @!P1 STS.64 [R7], R2 ;  /* 0x0000000207009388 */ /* 0x0003e20000000a00 */
[----:B------:R-:W-:Y:S01]  /*01d0*/  BAR.SYNC.DEFER_BLOCKING 0x0 ;  /* 0x0000000000007b1d */ /* 0x000fe20000010000 */
[----:B------:R-:W-:Y:S01]  /*01e0*/  ISETP.GT.U32.AND P1, PT, R0, 0x3, PT ;  /* 0x000000030000780c */ /* 0x000fe20003f24070 */
[----:B------:R-:W-:-:S12]  /*01f0*/  IMAD.MOV.U32 R0, RZ, RZ, R10 ;  /* 0x000000ffff007224 */ /* 0x000fd800078e000a */
[----:B-1----:R-:W-:Y:S05]  /*0200*/  @P1 BRA `(.L_x_11) ;  /* 0xfffffffc00d41947 */ /* 0x002fea000383ffff */
.L_x_10:
[----:B------:R-:W-:Y:S05]  /*0210*/  @P0 EXIT ;  /* 0x000000000000094d */ /* 0x000fea0003800000 */
[----:B------:R-:W1:Y:S01]  /*0220*/  S2UR UR5, SR_CgaCtaId ;  /* 0x00000000000579c3 */ /* 0x000e620000008800 */
[----:B------:R-:W-:-:S07]  /*0230*/  UMOV UR4, 0x400 ;  /* 0x0000040000047882 */ /* 0x000fce0000000000 */
[----:B------:R-:W2:Y:S01]  /*0240*/  LDC.64 R4, c[0x0][0x388] ;  /* 0x0000e200ff047b82 */ /* 0x000ea20000000a00 */
[----:B-1----:R-:W-:Y:S01]  /*0250*/  ULEA UR4, UR5, UR4, 0x18 ;  /* 0x0000000405047291 */ /* 0x002fe2000f8ec0ff */
[----:B--2---:R-:W-:-:S08]  /*0260*/  IMAD.WIDE.U32 R4, R9, 0x8, R4 ;  /* 0x0000000809047825 */ /* 0x004fd000078e0004 */
[----:B0-----:R-:W0:Y:S04]  /*0270*/  LDS.64 R2, [UR4] ;  /* 0x00000004ff027984 */ /* 0x001e280008000a00 */
[----:B0-----:R-:W-:Y:S01]  /*0280*/  STG.E.64 desc[UR6][R4.64], R2 ;  /* 0x0000000204007986 */ /* 0x001fe2000c101b06 */
[----:B------:R-:W-:Y:S05]  /*0290*/  EXIT ;  /* 0x000000000000794d */ /* 0x000fea0003800000 */
.L_x_12:
        /* <DEDUP_REMOVED lines=14> */
.L_x_134:


//--------------------- .text.sigmoidPrimeKernel  --------------------------
	.section	.text.sigmoidPrimeKernel,"ax",@progbits
	.align	128
        .global         sigmoidPrimeKernel
        .type           sigmoidPrimeKernel,@function
        .size           sigmoidPrimeKernel,(.L_x_135 - sigmoidPrimeKernel)
        .other          sigmoidPrimeKernel,@"STO_CUDA_ENTRY STV_DEFAULT"
sigmoidPrimeKernel:
.text.sigmoidPrimeKernel:
        /* <DEDUP_REMOVED lines=13> */
[----:B--2---:R-:W-:Y:S01]  /*00d0*/  IMAD.WIDE R6, R9, 0x8, R6 ;  /* 0x0000000809067825 */ /* 0x004fe200078e0206 */
[----:B---3--:R-:W-:-:S08]  /*00e0*/  DADD R4, -R2, 1 ;  /* 0x3ff0000002047429 */ /* 0x008fd00000000100 */
[----:B------:R-:W-:-:S07]  /*00f0*/  DMUL R4, R2, R4 ;  /* 0x0000000402047228 */ /* 0x000fce0000000000 */
[----:B------:R-:W-:Y:S01]  /*0100*/  STG.E.64 desc[UR4][R6.64], R4 ;  /* 0x0000000406007986 */ /* 0x000fe2000c101b04 */
[----:B------:R-:W-:Y:S05]  /*0110*/  EXIT ;  /* 0x000000000000794d */ /* 0x000fea0003800000 */
.L_x_13:
        /* <DEDUP_REMOVED lines=14> */
.L_x_135:


//--------------------- .text.reluDerivativeKernel --------------------------
	.section	.text.reluDerivativeKernel,"ax",@progbits
	.align	128
        .global         reluDerivativeKernel
        .type           reluDerivativeKernel,@function
        .size           reluDerivativeKernel,(.L_x_136 - reluDerivativeKernel)
        .other          reluDerivativeKernel,@"STO_CUDA_ENTRY STV_DEFAULT"
reluDerivativeKernel:
.text.reluDerivativeKernel:
        /* <DEDUP_REMOVED lines=13> */
[----:B------:R-:W-:Y:S01]  /*00d0*/  MOV R6, RZ ;  /* 0x000000ff00067202 */ /* 0x000fe20000000f00 */
[----:B--2---:R-:W-:Y:S01]  /*00e0*/  IMAD.WIDE R4, R9, 0x8, R4 ;  /* 0x0000000809047825 */ /* 0x004fe200078e0204 */
[----:B---3--:R-:W-:-:S06]  /*00f0*/  DSETP.GT.AND P0, PT, R2, RZ, PT ;  /* 0x000000ff0200722a */ /* 0x008fcc0003f04000 */
[----:B------:R-:W-:-:S05]  /*0100*/  FSEL R7, RZ, 1.875, !P0 ;  /* 0x3ff00000ff077808 */ /* 0x000fca0004000000 */
[----:B------:R-:W-:Y:S01]  /*0110*/  STG.E.64 desc[UR4][R4.64], R6 ;  /* 0x0000000604007986 */ /* 0x000fe2000c101b04 */
[----:B------:R-:W-:Y:S05]  /*0120*/  EXIT ;  /* 0x000000000000794d */ /* 0x000fea0003800000 */
.L_x_14:
        /* <DEDUP_REMOVED lines=13> */
.L_x_136:


//--------------------- .text.reluKernel          --------------------------
	.section	.text.reluKernel,"ax",@progbits
	.align	128
        .global         reluKernel
        .type           reluKernel,@function
        .size           reluKernel,(.L_x_137 - reluKernel)
        .other          reluKernel,@"STO_CUDA_ENTRY STV_DEFAULT"
reluKernel:
.text.reluKernel:
        /* <DEDUP_REMOVED lines=13> */
[----:B------:R-:W-:Y:S02]  /*00d0*/  IMAD.MOV.U32 R0, RZ, RZ, RZ ;  /* 0x000000ffff007224 */ /* 0x000fe400078e00ff */
[----:B------:R-:W-:Y:S02]  /*00e0*/  HFMA2 R4, -RZ, RZ, 0, 0 ;  /* 0x00000000ff047431 */ /* 0x000fe400000001ff */
[----:B--2---:R-:W-:Y:S01]  /*00f0*/  IMAD.WIDE R6, R5, 0x8, R6 ;  /* 0x0000000805067825 */ /* 0x004fe200078e0206 */
[----:B---3--:R-:W-:Y:S01]  /*0100*/  DSETP.MAX.AND P0, P1, RZ, R2, PT ;  /* 0x00000002ff00722a */ /* 0x008fe2000390f000 */
[----:B------:R-:W-:Y:S02]  /*0110*/  MOV R11, R3 ;  /* 0x00000003000b7202 */ /* 0x000fe40000000f00 */
[----:B------:R-:W-:-:S03]  /*0120*/  IMAD.MOV.U32 R9, RZ, RZ, R2 ;  /* 0x000000ffff097224 */ /* 0x000fc600078e0002 */
[----:B------:R-:W-:Y:S02]  /*0130*/  FSEL R13, R0, R11, P0 ;  /* 0x0000000b000d7208 */ /* 0x000fe40000000000 */
[----:B------:R-:W-:-:S06]  /*0140*/  SEL R4, R4, R9, P0 ;  /* 0x0000000904047207 */ /* 0x000fcc0000000000 */
[----:B------:R-:W-:-:S05]  /*0150*/  @P1 LOP3.LUT R13, R11, 0x80000, RZ, 0xfc, !PT ;  /* 0x000800000b0d1812 */ /* 0x000fca00078efcff */
[----:B------:R-:W-:-:S05]  /*0160*/  IMAD.MOV.U32 R5, RZ, RZ, R13 ;  /* 0x000000ffff057224 */ /* 0x000fca00078e000d */
[----:B------:R-:W-:Y:S01]  /*0170*/  STG.E.64 desc[UR4][R6.64], R4 ;  /* 0x0000000406007986 */ /* 0x000fe2000c101b04 */
[----:B------:R-:W-:Y:S05]  /*0180*/  EXIT ;  /* 0x000000000000794d */ /* 0x000fea0003800000 */
.L_x_15:
        /* <DEDUP_REMOVED lines=15> */
.L_x_137:


//--------------------- .text.hadamardProd        --------------------------
	.section	.text.hadamardProd,"ax",@progbits
	.align	128
        .global         hadamardProd
        .type           hadamardProd,@function
        .size           hadamardProd,(.L_x_138 - hadamardProd)
        .other          hadamardProd,@"STO_CUDA_ENTRY STV_DEFAULT"
hadamardProd:
.text.hadamardProd:
        /* <DEDUP_REMOVED lines=10> */
[----:B------:R-:W2:Y:S08]  /*00a0*/  LDC.64 R4, c[0x0][0x388] ;  /* 0x0000e200ff047b82 */ /* 0x000eb00000000a00 */
[----:B------:R-:W3:Y:S01]  /*00b0*/  LDC.64 R8, c[0x0][0x390] ;  /* 0x0000e400ff087b82 */ /* 0x000ee20000000a00 */
[----:B0-----:R-:W-:-:S06]  /*00c0*/  IMAD.WIDE R2, R11, 0x8, R2 ;  /* 0x000000080b027825 */ /* 0x001fcc00078e0202 */
[----:B-1----:R-:W4:Y:S01]  /*00d0*/  LDG.E.64 R2, desc[UR4][R2.64] ;  /* 0x0000000402027981 */ /* 0x002f22000c1e1b00 */
[----:B--2---:R-:W-:-:S06]  /*00e0*/  IMAD.WIDE R4, R11, 0x8, R4 ;  /* 0x000000080b047825 */ /* 0x004fcc00078e0204 */
[----:B------:R-:W4:Y:S01]  /*00f0*/  LDG.E.64 R4, desc[UR4][R4.64] ;  /* 0x0000000404047981 */ /* 0x000f22000c1e1b00 */
[----:B---3--:R-:W-:Y:S01]  /*0100*/  IMAD.WIDE R8, R11, 0x8, R8 ;  /* 0x000000080b087825 */ /* 0x008fe200078e0208 */
[----:B----4-:R-:W-:-:S07]  /*0110*/  DMUL R6, R2, R4 ;  /* 0x0000000402067228 */ /* 0x010fce0000000000 */
[----:B------:R-:W-:Y:S01]  /*0120*/  STG.E.64 desc[UR4][R8.64], R6 ;  /* 0x0000000608007986 */ /* 0x000fe2000c101b04 */
[----:B------:R-:W-:Y:S05]  /*0130*/  EXIT ;  /* 0x000000000000794d */ /* 0x000fea0003800000 */
.L_x_16:
        /* <DEDUP_REMOVED lines=12> */
.L_x_138:


//--------------------- .text.matrixMul           --------------------------
	.section	.text.matrixMul,"ax",@progbits
	.align	128
        .global         matrixMul
        .type           matrixMul,@function
        .size           matrixMul,(.L_x_139 - matrixMul)
        .other          matrixMul,@"STO_CUDA_ENTRY STV_DEFAULT"
matrixMul:
.text.matrixMul:
[----:B------:R-:W-:Y:S01]  /*0000*/  LDC R1, c[0x0][0x37c] ;  /* 0x0000df00ff017b82 */ /* 0x000fe20000000800 */
[----:B------:R-:W0:Y:S07]  /*0010*/  S2R R7, SR_TID.X ;  /* 0x0000000000077919 */ /* 0x000e2e0000002100 */
[----:B------:R-:W1:Y:S01]  /*0020*/  LDC R3, c[0x0][0x364] ;  /* 0x0000d900ff037b82 */ /* 0x000e620000000800 */
[----:B------:R-:W1:Y:S07]  /*0030*/  S2R R2, SR_TID.Y ;  /* 0x0000000000027919 */ /* 0x000e6e0000002200 */
[----:B------:R-:W0:Y:S08]  /*0040*/  S2UR UR5, SR_CTAID.X ;  /* 0x00000000000579c3 */ /* 0x000e300000002500 */
[----:B------:R-:W0:Y:S08]  /*0050*/  LDC R0, c[0x0][0x360] ;  /* 0x0000d800ff007b82 */ /* 0x000e300000000800 */
[----:B------:R-:W1:Y:S08]  /*0060*/  S2UR UR4, SR_CTAID.Y ;  /* 0x00000000000479c3 */ /* 0x000e700000002600 */
[----:B------:R-:W2:Y:S01]  /*0070*/  LDC.64 R4, c[0x0][0x398] ;  /* 0x0000e600ff047b82 */ /* 0x000ea20000000a00 */
[----:B0-----:R-:W-:-:S02]  /*0080*/  IMAD R0, R0, UR5, R7 ;  /* 0x0000000500007c24 */ /* 0x001fc4000f8e0207 */
[----:B-1----:R-:W-:-:S03]  /*0090*/  IMAD R3, R3, UR4, R2 ;  /* 0x0000000403037c24 */ /* 0x002fc6000f8e0202 */
[----:B--2---:R-:W-:-:S04]  /*00a0*/  ISETP.GE.AND P0, PT, R0, R5, PT ;  /* 0x000000050000720c */ /* 0x004fc80003f06270 */
[----:B------:R-:W-:-:S13]  /*00b0*/  ISETP.GE.OR P0, PT, R3, R4, P0 ;  /* 0x000000040300720c */ /* 0x000fda0000706670 */
[----:B------:R-:W-:Y:S05]  /*00c0*/  @P0 EXIT ;  /* 0x000000000000094d */ /* 0x000fea0003800000 */
[----:B------:R-:W0:Y:S01]  /*00d0*/  LDC R2, c[0x0][0x3a0] ;  /* 0x0000e800ff027b82 */ /* 0x000e220000000800 */
[----:B------:R-:W1:Y:S01]  /*00e0*/  LDCU.64 UR4, c[0x0][0x358] ;  /* 0x00006b00ff0477ac */ /* 0x000e620008000a00 */
[----:B------:R-:W-:Y:S02]  /*00f0*/  CS2R R18, SRZ ;  /* 0x0000000000127805 */ /* 0x000fe4000001ff00 */
[----:B0-----:R-:W-:-:S13]  /*0100*/  ISETP.GE.AND P0, PT, R2, 0x1, PT ;  /* 0x000000010200780c */ /* 0x001fda0003f06270 */
[----:B-1----:R-:W-:Y:S05]  /*0110*/  @!P0 BRA `(.L_x_17) ;  /* 0x0000000400e08947 */ /* 0x002fea0003800000 */
[C---:B------:R-:W-:Y:S01]  /*0120*/  ISETP.GE.U32.AND P1, PT, R2.reuse, 0x8, PT ;  /* 0x000000080200780c */ /* 0x040fe20003f26070 */
[----:B------:R-:W-:Y:S01]  /*0130*/  HFMA2 R7, -RZ, RZ, 0, 0 ;  /* 0x00000000ff077431 */ /* 0x000fe200000001ff */
[----:B------:R-:W-:Y:S01]  /*0140*/  LOP3.LUT R4, R2, 0x7, RZ, 0xc0, !PT ;  /* 0x0000000702047812 */ /* 0x000fe200078ec0ff */
[----:B------:R-:W-:Y:S01]  /*0150*/  IMAD R6, R3, R2, RZ ;  /* 0x0000000203067224 */ /* 0x000fe200078e02ff */
[----:B------:R-:W-:Y:S02]  /*0160*/  CS2R R18, SRZ ;  /* 0x0000000000127805 */ /* 0x000fe4000001ff00 */
[----:B------:R-:W-:-:S07]  /*0170*/  ISETP.NE.AND P0, PT, R4, RZ, PT ;  /* 0x000000ff0400720c */ /* 0x000fce0003f05270 */
[----:B------:R-:W-:Y:S06]  /*0180*/  @!P1 BRA `(.L_x_18) ;  /* 0x0000000000c49947 */ /* 0x000fec0003800000 */
[----:B------:R-:W0:Y:S01]  /*0190*/  LDC.64 R8, c[0x0][0x380] ;  /* 0x0000e000ff087b82 */ /* 0x000e220000000a00 */
[----:B------:R-:W-:Y:S01]  /*01a0*/  LOP3.LUT R7, R2, 0x7ffffff8, RZ, 0xc0, !PT ;  /* 0x7ffffff802077812 */ /* 0x000fe200078ec0ff */
[----:B------:R-:W-:Y:S01]  /*01b0*/  IMAD.MOV.U32 R28, RZ, RZ, R0 ;  /* 0x000000ffff1c7224 */ /* 0x000fe200078e0000 */
[----:B------:R-:W-:-:S03]  /*01c0*/  CS2R R18, SRZ ;  /* 0x0000000000127805 */ /* 0x000fc6000001ff00 */
[----:B------:R-:W-:Y:S02]  /*01d0*/  IMAD.MOV R26, RZ, RZ, -R7 ;  /* 0x000000ffff1a7224 */ /* 0x000fe400078e0a07 */
[----:B0-----:R-:W-:-:S03]  /*01e0*/  IMAD.WIDE.U32 R8, R6, 0x8, R8 ;  /* 0x0000000806087825 */ /* 0x001fc600078e0008 */
[----:B------:R-:W-:-:S04]  /*01f0*/  IADD3 R10, P1, PT, R8, 0x20, RZ ;  /* 0x00000020080a7810 */ /* 0x000fc80007f3e0ff */
[----:B------:R-:W-:-:S09]  /*0200*/  IADD3.X R11, PT, PT, RZ, R9, RZ, P1, !PT ;  /* 0x00000009ff0b7210 */ /* 0x000fd20000ffe4ff */
.L_x_19:
[----:B------:R-:W0:Y:S01]  /*0210*/  LDC.64 R22, c[0x0][0x388] ;  /* 0x0000e200ff167b82 */ /* 0x000e220000000a00 */
[----:B------:R-:W-:Y:S01]  /*0220*/  MOV R8, R10 ;  /* 0x0000000a00087202 */ /* 0x000fe20000000f00 */
[----:B------:R-:W-:-:S05]  /*0230*/  IMAD.MOV.U32 R9, RZ, RZ, R11 ;  /* 0x000000ffff097224 */ /* 0x000fca00078e000b */
[----:B------:R-:W2:Y:S04]  /*0240*/  LDG.E.64 R14, desc[UR4][R8.64+-0x20] ;  /* 0xffffe004080e7981 */ /* 0x000ea8000c1e1b00 */
[----:B------:R-:W3:Y:S01]  /*0250*/  LDG.E.64 R10, desc[UR4][R8.64+-0x18] ;  /* 0xffffe804080a7981 */ /* 0x000ee2000c1e1b00 */
[----:B0-----:R-:W-:-:S05]  /*0260*/  IMAD.WIDE R22, R28, 0x8, R22 ;  /* 0x000000081c167825 */ /* 0x001fca00078e0216 */
[----:B------:R-:W2:Y:S01]  /*0270*/  LDG.E.64 R12, desc[UR4][R22.64] ;  /* 0x00000004160c7981 */ /* 0x000ea2000c1e1b00 */
[----:B------:R-:W-:-:S05]  /*0280*/  IMAD.WIDE R24, R5, 0x8, R22 ;  /* 0x0000000805187825 */ /* 0x000fca00078e0216 */
[----:B------:R-:W3:Y:S01]  /*0290*/  LDG.E.64 R16, desc[UR4][R24.64] ;  /* 0x0000000418107981 */ /* 0x000ee2000c1e1b00 */
[----:B------:R-:W-:Y:S01]  /*02a0*/  IMAD.WIDE R20, R5, 0x8, R24 ;  /* 0x0000000805147825 */ /* 0x000fe200078e0218 */
[----:B--2---:R-:W-:Y:S02]  /*02b0*/  DFMA R18, R14, R12, R18 ;  /* 0x0000000c0e12722b */ /* 0x004fe40000000012 */
[----:B------:R-:W2:Y:S04]  /*02c0*/  LDG.E.64 R14, desc[UR4][R8.64+-0x10] ;  /* 0xfffff004080e7981 */ /* 0x000ea8000c1e1b00 */
[----:B------:R0:W2:Y:S02]  /*02d0*/  LDG.E.64 R12, desc[UR4][R20.64] ;  /* 0x00000004140c7981 */ /* 0x0000a4000c1e1b00 */
[----:B---3--:R-:W-:-:S02]  /*02e0*/  DFMA R16, R10, R16, R18 ;  /* 0x000000100a10722b */ /* 0x008fc40000000012 */
[----:B------:R-:W3:Y:S01]  /*02f0*/  LDG.E.64 R10, desc[UR4][R8.64+-0x8] ;  /* 0xfffff804080a7981 */ /* 0x000ee2000c1e1b00 */
[----:B0-----:R-:W-:-:S05]  /*0300*/  IMAD.WIDE R20, R5, 0x8, R20 ;  /* 0x0000000805147825 */ /* 0x001fca00078e0214 */
[----:B------:R-:W3:Y:S01]  /*0310*/  LDG.E.64 R18, desc[UR4][R20.64] ;  /* 0x0000000414127981 */ /* 0x000ee2000c1e1b00 */
[C---:B------:R-:W-:Y:S01]  /*0320*/  IMAD.WIDE R22, R5.reuse, 0x8, R20 ;  /* 0x0000000805167825 */ /* 0x040fe200078e0214 */
[----:B--2---:R-:W-:Y:S02]  /*0330*/  DFMA R12, R14, R12, R16 ;  /* 0x0000000c0e0c722b */ /* 0x004fe40000000010 */
[----:B------:R-:W2:Y:S04]  /*0340*/  LDG.E.64 R16, desc[UR4][R8.64] ;  /* 0x0000000408107981 */ /* 0x000ea8000c1e1b00 */
[----:B------:R-:W2:Y:S01]  /*0350*/  LDG.E.64 R14, desc[UR4][R22.64] ;  /* 0x00000004160e7981 */ /* 0x000ea2000c1e1b00 */
[----:B------:R-:W-:Y:S01]  /*0360*/  IMAD.WIDE R24, R5, 0x8, R22 ;  /* 0x0000000805187825 */ /* 0x000fe200078e0216 */
[----:B---3--:R-:W-:-:S02]  /*0370*/  DFMA R18, R10, R18, R12 ;  /* 0x000000120a12722b */ /* 0x008fc4000000000c */
[----:B------:R-:W3:Y:S04]  /*0380*/  LDG.E.64 R22, desc[UR4][R8.64+0x18] ;  /* 0x0000180408167981 */ /* 0x000ee8000c1e1b00 */
[----:B------:R-:W4:Y:S04]  /*0390*/  LDG.E.64 R10, desc[UR4][R8.64+0x8] ;  /* 0x00000804080a7981 */ /* 0x000f28000c1e1b00 */
[----:B------:R0:W4:Y:S02]  /*03a0*/  LDG.E.64 R12, desc[UR4][R24.64] ;  /* 0x00000004180c7981 */ /* 0x000124000c1e1b00 */
[----:B0-----:R-:W-:-:S04]  /*03b0*/  IMAD.WIDE R24, R5, 0x8, R24 ;  /* 0x0000000805187825 */ /* 0x001fc800078e0218 */
[----:B------:R-:W-:-:S06]  /*03c0*/  IMAD.WIDE R20, R5, 0x8, R24 ;  /* 0x0000000805147825 */ /* 0x000fcc00078e0218 */
[----:B------:R-:W3:Y:S01]  /*03d0*/  LDG.E.64 R20, desc[UR4][R20.64] ;  /* 0x0000000414147981 */ /* 0x000ee2000c1e1b00 */
[----:B--2---:R-:W-:-:S03]  /*03e0*/  DFMA R14, R16, R14, R18 ;  /* 0x0000000e100e722b */ /* 0x004fc60000000012 */
[----:B------:R-:W2:Y:S04]  /*03f0*/  LDG.E.64 R16, desc[UR4][R8.64+0x10] ;  /* 0x0000100408107981 */ /* 0x000ea8000c1e1b00 */
[----:B------:R-:W2:Y:S01]  /*0400*/  LDG.E.64 R18, desc[UR4][R24.64] ;  /* 0x0000000418127981 */ /* 0x000ea2000c1e1b00 */
[----:B------:R-:W-:-:S04]  /*0410*/  IADD3 R26, PT, PT, R26, 0x8, RZ ;  /* 0x000000081a1a7810 */ /* 0x000fc80007ffe0ff */
[----:B------:R-:W-:Y:S01]  /*0420*/  ISETP.NE.AND P1, PT, R26, RZ, PT ;  /* 0x000000ff1a00720c */ /* 0x000fe20003f25270 */
[----:B----4-:R-:W-:Y:S01]  /*0430*/  DFMA R10, R10, R12, R14 ;  /* 0x0000000c0a0a722b */ /* 0x010fe2000000000e */
[----:B------:R-:W-:-:S07]  /*0440*/  LEA R28, R5, R28, 0x3 ;  /* 0x0000001c051c7211 */ /* 0x000fce00078e18ff */
[----:B--2---:R-:W-:Y:S01]  /*0450*/  DFMA R18, R16, R18, R10 ;  /* 0x000000121012722b */ /* 0x004fe2000000000a */
[----:B------:R-:W-:-:S07]  /*0460*/  IADD3 R10, P2, PT, R8, 0x40, RZ ;  /* 0x00000040080a7810 */ /* 0x000fce0007f5e0ff */
[----:B---3--:R-:W-:Y:S01]  /*0470*/  DFMA R18, R22, R20, R18 ;  /* 0x000000141612722b */ /* 0x008fe20000000012 */
[----:B------:R-:W-:Y:S01]  /*0480*/  IMAD.X R11, RZ, RZ, R9, P2 ;  /* 0x000000ffff0b7224 */ /* 0x000fe200010e0609 */
[----:B------:R-:W-:Y:S09]  /*0490*/  @P1 BRA `(.L_x_19) ;  /* 0xfffffffc005c1947 */ /* 0x000ff2000383ffff */
.L_x_18:
[----:B------:R-:W-:Y:S05]  /*04a0*/  @!P0 BRA `(.L_x_17) ;  /* 0x0000000000fc8947 */ /* 0x000fea0003800000 */
[----:B------:R-:W-:Y:S02]  /*04b0*/  ISETP.GE.U32.AND P1, PT, R4, 0x4, PT ;  /* 0x000000040400780c */ /* 0x000fe40003f26070 */
[----:B------:R-:W-:-:S04]  /*04c0*/  LOP3.LUT R26, R2, 0x3, RZ, 0xc0, !PT ;  /* 0x00000003021a7812 */ /* 0x000fc800078ec0ff */
[----:B------:R-:W-:-:S07]  /*04d0*/  ISETP.NE.AND P0, PT, R26, RZ, PT ;  /* 0x000000ff1a00720c */ /* 0x000fce0003f05270 */
[----:B------:R-:W-:Y:S06]  /*04e0*/  @!P1 BRA `(.L_x_20) ;  /* 0x00000000006c9947 */ /* 0x000fec0003800000 */
[----:B------:R-:W0:Y:S01]  /*04f0*/  LDC.64 R24, c[0x0][0x380] ;  /* 0x0000e000ff187b82 */ /* 0x000e220000000a00 */
[----:B------:R-:W1:Y:S01]  /*0500*/  LDCU.64 UR6, c[0x0][0x380] ;  /* 0x00007000ff0677ac */ /* 0x000e620008000a00 */
[C---:B------:R-:W-:Y:S01]  /*0510*/  IMAD.IADD R9, R6.reuse, 0x1, R7 ;  /* 0x0000000106097824 */ /* 0x040fe200078e0207 */
[----:B------:R-:W-:Y:S01]  /*0520*/  IADD3 R4, P1, PT, R6, R7, RZ ;  /* 0x0000000706047210 */ /* 0x000fe20007f3e0ff */
[----:B------:R-:W-:-:S04]  /*0530*/  IMAD R13, R7, R5, R0 ;  /* 0x00000005070d7224 */ /* 0x000fc800078e0200 */
[----:B------:R-:W2:Y:S01]  /*0540*/  LDC.64 R10, c[0x0][0x388] ;  /* 0x0000e200ff0a7b82 */ /* 0x000ea20000000a00 */
[----:B0-----:R-:W-:-:S06]  /*0550*/  IMAD.WIDE.U32 R24, R9, 0x8, R24 ;  /* 0x0000000809187825 */ /* 0x001fcc00078e0018 */
[----:B------:R-:W3:Y:S01]  /*0560*/  LDG.E.64 R24, desc[UR4][R24.64] ;  /* 0x0000000418187981 */ /* 0x000ee2000c1e1b00 */
[----:B--2---:R-:W-:Y:S01]  /*0570*/  IMAD.WIDE R10, R13, 0x8, R10 ;  /* 0x000000080d0a7825 */ /* 0x004fe200078e020a */
[----:B------:R-:W-:Y:S02]  /*0580*/  IADD3.X R13, PT, PT, RZ, RZ, RZ, P1, !PT ;  /* 0x000000ffff0d7210 */ /* 0x000fe40000ffe4ff */
[C---:B-1----:R-:W-:Y:S02]  /*0590*/  LEA R28, P1, R4.reuse, UR6, 0x3 ;  /* 0x00000006041c7c11 */ /* 0x042fe4000f8218ff */
[----:B------:R-:W3:Y:S01]  /*05a0*/  LDG.E.64 R8, desc[UR4][R10.64] ;  /* 0x000000040a087981 */ /* 0x000ee2000c1e1b00 */
[----:B------:R-:W-:Y:S01]  /*05b0*/  IMAD.WIDE R14, R5, 0x8, R10 ;  /* 0x00000008050e7825 */ /* 0x000fe200078e020a */
[----:B------:R-:W-:-:S05]  /*05c0*/  LEA.HI.X R29, R4, UR7, R13, 0x3, P1 ;  /* 0x00000007041d7c11 */ /* 0x000fca00088f1c0d */
[----:B------:R-:W2:Y:S01]  /*05d0*/  LDG.E.64 R12, desc[UR4][R28.64+0x8] ;  /* 0x000008041c0c7981 */ /* 0x000ea2000c1e1b00 */
[----:B------:R-:W-:-:S03]  /*05e0*/  IMAD.WIDE R20, R5, 0x8, R14 ;  /* 0x0000000805147825 */ /* 0x000fc600078e020e */
[----:B------:R-:W2:Y:S04]  /*05f0*/  LDG.E.64 R10, desc[UR4][R14.64] ;  /* 0x000000040e0a7981 */ /* 0x000ea8000c1e1b00 */
[----:B------:R-:W4:Y:S01]  /*0600*/  LDG.E.64 R16, desc[UR4][R20.64] ;  /* 0x0000000414107981 */ /* 0x000f22000c1e1b00 */
[----:B------:R-:W-:-:S03]  /*0610*/  IMAD.WIDE R22, R5, 0x8, R20 ;  /* 0x0000000805167825 */ /* 0x000fc600078e0214 */
[----:B------:R-:W4:Y:S04]  /*0620*/  LDG.E.64 R14, desc[UR4][R28.64+0x10] ;  /* 0x000010041c0e7981 */ /* 0x000f28000c1e1b00 */
[----:B------:R-:W5:Y:S04]  /*0630*/  LDG.E.64 R20, desc[UR4][R28.64+0x18] ;  /* 0x000018041c147981 */ /* 0x000f68000c1e1b00 */
[----:B------:R-:W5:Y:S01]  /*0640*/  LDG.E.64 R22, desc[UR4][R22.64] ;  /* 0x0000000416167981 */ /* 0x000f62000c1e1b00 */
[----:B------:R-:W-:Y:S01]  /*0650*/  VIADD R7, R7, 0x4 ;  /* 0x0000000407077836 */ /* 0x000fe20000000000 */
[----:B---3--:R-:W-:-:S08]  /*0660*/  DFMA R8, R24, R8, R18 ;  /* 0x000000081808722b */ /* 0x008fd00000000012 */
[----:B--2---:R-:W-:-:S08]  /*0670*/  DFMA R8, R12, R10, R8 ;  /* 0x0000000a0c08722b */ /* 0x004fd00000000008 */
[----:B----4-:R-:W-:-:S08]  /*0680*/  DFMA R8, R14, R16, R8 ;  /* 0x000000100e08722b */ /* 0x010fd00000000008 */
[----:B-----5:R-:W-:-:S11]  /*0690*/  DFMA R18, R20, R22, R8 ;  /* 0x000000161412722b */ /* 0x020fd60000000008 */
.L_x_20:
[----:B------:R-:W-:Y:S05]  /*06a0*/  @!P0 BRA `(.L_x_17) ;  /* 0x00000000007c8947 */ /* 0x000fea0003800000 */
[----:B------:R-:W-:Y:S01]  /*06b0*/  ISETP.NE.AND P1, PT, R26, 0x1, PT ;  /* 0x000000011a00780c */ /* 0x000fe20003f25270 */
[----:B------:R-:W0:Y:S01]  /*06c0*/  LDC.64 R12, c[0x0][0x380] ;  /* 0x0000e000ff0c7b82 */ /* 0x000e220000000a00 */
[----:B------:R-:W-:-:S04]  /*06d0*/  LOP3.LUT R2, R2, 0x1, RZ, 0xc0, !PT ;  /* 0x0000000102027812 */ /* 0x000fc800078ec0ff */
[----:B------:R-:W-:-:S03]  /*06e0*/  ISETP.NE.U32.AND P0, PT, R2, 0x1, PT ;  /* 0x000000010200780c */ /* 0x000fc60003f05070 */
[----:B------:R-:W1:Y:S04]  /*06f0*/  LDC.64 R20, c[0x0][0x388] ;  /* 0x0000e200ff147b82 */ /* 0x000e680000000a00 */
[C---:B------:R-:W-:Y:S01]  /*0700*/  @P1 IADD3 R17, PT, PT, R6.reuse, R7, RZ ;  /* 0x0000000706111210 */ /* 0x040fe20007ffe0ff */
[C---:B------:R-:W-:Y:S01]  /*0710*/  @P1 IMAD R23, R7.reuse, R5, R0 ;  /* 0x0000000507171224 */ /* 0x040fe200078e0200 */
[----:B------:R-:W-:Y:S01]  /*0720*/  @P1 IADD3 R2, P2, PT, R6, R7, RZ ;  /* 0x0000000706021210 */ /* 0x000fe20007f5e0ff */
[----:B------:R-:W-:Y:S01]  /*0730*/  @P1 VIADD R7, R7, 0x2 ;  /* 0x0000000207071836 */ /* 0x000fe20000000000 */
[----:B------:R-:W2:Y:S02]  /*0740*/  @P1 LDC.64 R8, c[0x0][0x380] ;  /* 0x0000e000ff081b82 */ /* 0x000ea40000000a00 */
[----:B------:R-:W-:-:S06]  /*0750*/  @P1 IADD3.X R4, PT, PT, RZ, RZ, RZ, P2, !PT ;  /* 0x000000ffff041210 */ /* 0x000fcc00017fe4ff */
[----:B------:R-:W3:Y:S01]  /*0760*/  LDC.64 R14, c[0x0][0x380] ;  /* 0x0000e000ff0e7b82 */ /* 0x000ee20000000a00 */
[----:B0-----:R-:W-:-:S07]  /*0770*/  @P1 IMAD.WIDE.U32 R16, R17, 0x8, R12 ;  /* 0x0000000811101825 */ /* 0x001fce00078e000c */
[----:B------:R-:W0:Y:S01]  /*0780*/  LDC.64 R10, c[0x0][0x388] ;  /* 0x0000e200ff0a7b82 */ /* 0x000e220000000a00 */
[----:B-1----:R-:W-:Y:S01]  /*0790*/  @P1 IMAD.WIDE R20, R23, 0x8, R20 ;  /* 0x0000000817141825 */ /* 0x002fe200078e0214 */
[----:B------:R-:W4:Y:S04]  /*07a0*/  @P1 LDG.E.64 R16, desc[UR4][R16.64] ;  /* 0x0000000410101981 */ /* 0x000f28000c1e1b00 */
[----:B------:R-:W4:Y:S01]  /*07b0*/  @P1 LDG.E.64 R12, desc[UR4][R20.64] ;  /* 0x00000004140c1981 */ /* 0x000f22000c1e1b00 */
[----:B--2---:R-:W-:Y:S01]  /*07c0*/  @P1 LEA R8, P2, R2, R8, 0x3 ;  /* 0x0000000802081211 */ /* 0x004fe200078418ff */
[----:B------:R-:W-:-:S03]  /*07d0*/  @P1 IMAD.WIDE R22, R5, 0x8, R20 ;  /* 0x0000000805161825 */ /* 0x000fc600078e0214 */
[----:B------:R-:W-:Y:S01]  /*07e0*/  @P1 LEA.HI.X R9, R2, R9, R4, 0x3, P2 ;  /* 0x0000000902091211 */ /* 0x000fe200010f1c04 */
[----:B------:R-:W-:Y:S01]  /*07f0*/  @!P0 IMAD R27, R7, R5, R0 ;  /* 0x00000005071b8224 */ /* 0x000fe200078e0200 */
[----:B------:R-:W-:Y:S02]  /*0800*/  @!P0 IADD3 R25, PT, PT, R6, R7, RZ ;  /* 0x0000000706198210 */ /* 0x000fe40007ffe0ff */
[----:B------:R-:W2:Y:S04]  /*0810*/  @P1 LDG.E.64 R6, desc[UR4][R22.64] ;  /* 0x0000000416061981 */ /* 0x000ea8000c1e1b00 */
[----:B------:R-:W2:Y:S01]  /*0820*/  @P1 LDG.E.64 R8, desc[UR4][R8.64+0x8] ;  /* 0x0000080408081981 */ /* 0x000ea2000c1e1b00 */
[----:B---3--:R-:W-:-:S04]  /*0830*/  @!P0 IMAD.WIDE.U32 R14, R25, 0x8, R14 ;  /* 0x00000008190e8825 */ /* 0x008fc800078e000e */
[----:B0-----:R-:W-:Y:S02]  /*0840*/  @!P0 IMAD.WIDE R10, R27, 0x8, R10 ;  /* 0x000000081b0a8825 */ /* 0x001fe400078e020a */
[----:B------:R-:W3:Y:S04]  /*0850*/  @!P0 LDG.E.64 R14, desc[UR4][R14.64] ;  /* 0x000000040e0e8981 */ /* 0x000ee8000c1e1b00 */
[----:B------:R-:W3:Y:S01]  /*0860*/  @!P0 LDG.E.64 R10, desc[UR4][R10.64] ;  /* 0x000000040a0a8981 */ /* 0x000ee2000c1e1b00 */
[----:B----4-:R-:W-:-:S08]  /*0870*/  @P1 DFMA R12, R16, R12, R18 ;  /* 0x0000000c100c122b */ /* 0x010fd00000000012 */
[----:B--2---:R-:W-:-:S08]  /*0880*/  @P1 DFMA R18, R8, R6, R12 ;  /* 0x000000060812122b */ /* 0x004fd0000000000c */
[----:B---3--:R-:W-:-:S11]  /*0890*/  @!P0 DFMA R18, R14, R10, R18 ;  /* 0x0000000a0e12822b */ /* 0x008fd60000000012 */
.L_x_17:
[----:B------:R-:W0:Y:S01]  /*08a0*/  LDC.64 R6, c[0x0][0x390] ;  /* 0x0000e400ff067b82 */ /* 0x000e220000000a00 */
[----:B------:R-:W-:-:S04]  /*08b0*/  IMAD R3, R3, R5, R0 ;  /* 0x0000000503037224 */ /* 0x000fc800078e0200 */
[----:B0-----:R-:W-:-:S05]  /*08c0*/  IMAD.WIDE R2, R3, 0x8, R6 ;  /* 0x0000000803027825 */ /* 0x001fca00078e0206 */
[----:B------:R-:W-:Y:S01]  /*08d0*/  STG.E.64 desc[UR4][R2.64], R18 ;  /* 0x0000001202007986 */ /* 0x000fe2000c101b04 */
[----:B------:R-:W-:Y:S05]  /*08e0*/  EXIT ;  /* 0x000000000000794d */ /* 0x000fea0003800000 */
.L_x_21:
        /* <DEDUP_REMOVED lines=9> */
.L_x_139:


//--------------------- .text.transpose_naive     --------------------------
	.section	.text.transpose_naive,"ax",@progbits
	.align	128
        .global         transpose_naive
        .type           transpose_naive,@function
        .size           transpose_naive,(.L_x_140 - transpose_naive)
        .other          transpose_naive,@"STO_CUDA_ENTRY STV_DEFAULT"
transpose_naive:
.text.transpose_naive:
[----:B------:R-:W-:Y:S01]  /*0000*/  LDC R1, c[0x0][0x37c] ;  /* 0x0000df00ff017b82 */ /* 0x000fe20000000800 */
[----:B------:R-:W0:Y:S07]  /*0010*/  S2R R3, SR_TID.X ;  /* 0x0000000000037919 */ /* 0x000e2e0000002100 */
[----:B------:R-:W0:Y:S01]  /*0020*/  S2UR UR4, SR_CTAID.X ;  /* 0x00000000000479c3 */ /* 0x000e220000002500 */
[----:B------:R-:W1:Y:S01]  /*0030*/  LDCU.64 UR6, c[0x0][0x390] ;  /* 0x00007200ff0677ac */ /* 0x000e620008000a00 */
[----:B------:R-:W2:Y:S06]  /*0040*/  S2R R2, SR_TID.Y ;  /* 0x0000000000027919 */ /* 0x000eac0000002200 */
[----:B------:R-:W0:Y:S08]  /*0050*/  LDC R0, c[0x0][0x360] ;  /* 0x0000d800ff007b82 */ /* 0x000e300000000800 */
[----:B------:R-:W2:Y:S08]  /*0060*/  S2UR UR5, SR_CTAID.Y ;  /* 0x00000000000579c3 */ /* 0x000eb00000002600 */
[----:B------:R-:W2:Y:S01]  /*0070*/  LDC R7, c[0x0][0x364] ;  /* 0x0000d900ff077b82 */ /* 0x000ea20000000800 */
[----:B0-----:R-:W-:-:S05]  /*0080*/  IMAD R0, R0, UR4, R3 ;  /* 0x0000000400007c24 */ /* 0x001fca000f8e0203 */
[----:B-1----:R-:W-:Y:S01]  /*0090*/  ISETP.GE.AND P0, PT, R0, UR7, PT ;  /* 0x0000000700007c0c */ /* 0x002fe2000bf06270 */
[----:B--2---:R-:W-:-:S05]  /*00a0*/  IMAD R7, R7, UR5, R2 ;  /* 0x0000000507077c24 */ /* 0x004fca000f8e0202 */
[----:B------:R-:W-:-:S13]  /*00b0*/  ISETP.GE.OR P0, PT, R7, UR6, P0 ;  /* 0x0000000607007c0c */ /* 0x000fda0008706670 */
[----:B------:R-:W-:Y:S05]  /*00c0*/  @P0 EXIT ;  /* 0x000000000000094d */ /* 0x000fea0003800000 */
[----:B------:R-:W0:Y:S01]  /*00d0*/  LDC.64 R2, c[0x0][0x380] ;  /* 0x0000e000ff027b82 */ /* 0x000e220000000a00 */
[----:B------:R-:W1:Y:S01]  /*00e0*/  LDCU.64 UR4, c[0x0][0x358] ;  /* 0x00006b00ff0477ac */ /* 0x000e620008000a00 */
[----:B------:R-:W-:-:S04]  /*00f0*/  IMAD R5, R7, UR7, R0 ;  /* 0x0000000707057c24 */ /* 0x000fc8000f8e0200 */
[----:B0-----:R-:W-:Y:S02]  /*0100*/  IMAD.WIDE R2, R5, 0x8, R2 ;  /* 0x0000000805027825 */ /* 0x001fe400078e0202 */
[----:B------:R-:W0:Y:S04]  /*0110*/  LDC.64 R4, c[0x0][0x388] ;  /* 0x0000e200ff047b82 */ /* 0x000e280000000a00 */
[----:B-1----:R-:W2:Y:S01]  /*0120*/  LDG.E.64 R2, desc[UR4][R2.64] ;  /* 0x0000000402027981 */ /* 0x002ea2000c1e1b00 */
[----:B------:R-:W-:-:S04]  /*0130*/  IMAD R7, R0, UR6, R7 ;  /* 0x0000000600077c24 */ /* 0x000fc8000f8e0207 */
[----:B0-----:R-:W-:-:S05]  /*0140*/  IMAD.WIDE R4, R7, 0x8, R4 ;  /* 0x0000000807047825 */ /* 0x001fca00078e0204 */
[----:B--2---:R-:W-:Y:S01]  /*0150*/  STG.E.64 desc[UR4][R4.64], R2 ;  /* 0x0000000204007986 */ /* 0x004fe2000c101b04 */
[----:B------:R-:W-:Y:S05]  /*0160*/  EXIT ;  /* 0x000000000000794d */ /* 0x000fea0003800000 */
.L_x_22:
        /* <DEDUP_REMOVED lines=9> */
.L_x_140:


//--------------------- .text.compareMemory       --------------------------
	.section	.text.compareMemory,"ax",@progbits
	.align	128
        .global         compareMemory
        .type           compareMemory,@function
        .size           compareMemory,(.L_x_141 - compareMemory)
        .other          compareMemory,@"STO_CUDA_ENTRY STV_DEFAULT"
compareMemory:
.text.compareMemory:
[----:B------:R-:W-:Y:S01]  /*0000*/  LDC R1, c[0x0][0x37c] ;  /* 0x0000df00ff017b82 */ /* 0x000fe20000000800 */
[----:B------:R-:W0:Y:S07]  /*0010*/  S2R R3, SR_TID.X ;  /* 0x0000000000037919 */ /* 0x000e2e0000002100 */
[----:B------:R-:W0:Y:S01]  /*0020*/  S2UR UR4, SR_CTAID.X ;  /* 0x00000000000479c3 */ /* 0x000e220000002500 */
[----:B------:R-:W1:Y:S07]  /*0030*/  LDCU.64 UR6, c[0x0][0x390] ;  /* 0x00007200ff0677ac */ /* 0x000e6e0008000a00 */
[----:B------:R-:W0:Y:S02]  /*0040*/  LDC R0, c[0x0][0x360] ;  /* 0x0000d800ff007b82 */ /* 0x000e240000000800 */
[----:B0-----:R-:W-:-:S05]  /*0050*/  IMAD R0, R0, UR4, R3 ;  /* 0x0000000400007c24 */ /* 0x001fca000f8e0203 */
[----:B-1----:R-:W-:-:S04]  /*0060*/  ISETP.GE.U32.AND P0, PT, R0, UR6, PT ;  /* 0x0000000600007c0c */ /* 0x002fc8000bf06070 */
[----:B------:R-:W-:-:S13]  /*0070*/  ISETP.GE.U32.AND.EX P0, PT, RZ, UR7, PT, P0 ;  /* 0x00000007ff007c0c */ /* 0x000fda000bf06100 */
[----:B------:R-:W-:Y:S05]  /*0080*/  @P0 EXIT ;  /* 0x000000000000094d */ /* 0x000fea0003800000 */
[----:B------:R-:W0:Y:S01]  /*0090*/  LDCU.128 UR8, c[0x0][0x380] ;  /* 0x00007000ff0877ac */ /* 0x000e220008000c00 */
[----:B------:R-:W-:Y:S01]  /*00a0*/  IMAD.SHL.U32 R4, R0, 0x8, RZ ;  /* 0x0000000800047824 */ /* 0x000fe200078e00ff */
[----:B------:R-:W-:Y:S01]  /*00b0*/  SHF.R.U32.HI R0, RZ, 0x1d, R0 ;  /* 0x0000001dff007819 */ /* 0x000fe20000011600 */
[----:B------:R-:W1:Y:S03]  /*00c0*/  LDCU.64 UR4, c[0x0][0x358] ;  /* 0x00006b00ff0477ac */ /* 0x000e660008000a00 */
[C---:B0-----:R-:W-:Y:S02]  /*00d0*/  IADD3 R6, P0, PT, R4.reuse, UR8, RZ ;  /* 0x0000000804067c10 */ /* 0x041fe4000ff1e0ff */
[----:B------:R-:W-:Y:S02]  /*00e0*/  IADD3 R4, P1, PT, R4, UR10, RZ ;  /* 0x0000000a04047c10 */ /* 0x000fe4000ff3e0ff */
[----:B------:R-:W-:-:S02]  /*00f0*/  IADD3.X R7, PT, PT, R0, UR9, RZ, P0, !PT ;  /* 0x0000000900077c10 */ /* 0x000fc400087fe4ff */
[----:B------:R-:W-:-:S03]  /*0100*/  IADD3.X R5, PT, PT, R0, UR11, RZ, P1, !PT ;  /* 0x0000000b00057c10 */ /* 0x000fc60008ffe4ff */
[----:B-1----:R-:W2:Y:S04]  /*0110*/  LDG.E.64 R2, desc[UR4][R6.64] ;  /* 0x0000000406027981 */ /* 0x002ea8000c1e1b00 */
[----:B------:R-:W2:Y:S01]  /*0120*/  LDG.E.64 R4, desc[UR4][R4.64] ;  /* 0x0000000404047981 */ /* 0x000ea2000c1e1b00 */
[----:B------:R-:W-:Y:S01]  /*0130*/  UMOV UR6, 0xe826d695 ;  /* 0xe826d69500067882 */ /* 0x000fe20000000000 */
[----:B------:R-:W-:Y:S01]  /*0140*/  UMOV UR7, 0x3e112e0b ;  /* 0x3e112e0b00077882 */ /* 0x000fe20000000000 */
[----:B--2---:R-:W-:-:S08]  /*0150*/  DADD R2, R2, -R4 ;  /* 0x0000000002027229 */ /* 0x004fd00000000804 */
[----:B------:R-:W-:-:S14]  /*0160*/  DSETP.GT.AND P0, PT, |R2|, UR6, PT ;  /* 0x0000000602007e2a */ /* 0x000fdc000bf04200 */
[----:B------:R-:W-:Y:S05]  /*0170*/  @!P0 EXIT ;  /* 0x000000000000894d */ /* 0x000fea0003800000 */
[----:B------:R-:W0:Y:S02]  /*0180*/  LDC.64 R2, c[0x0][0x398] ;  /* 0x0000e600ff027b82 */ /* 0x000e240000000a00 */
[----:B0-----:R-:W-:Y:S01]  /*0190*/  ATOMG.E.EXCH.STRONG.GPU PT, RZ, desc[UR4][R2.64], RZ ;  /* 0x800000ff02ff79a8 */ /* 0x001fe2000c1ef104 */
[----:B------:R-:W-:Y:S05]  /*01a0*/  EXIT ;  /* 0x000000000000794d */ /* 0x000fea0003800000 */
.L_x_23:
        /* <DEDUP_REMOVED lines=13> */
.L_x_141:


//--------------------- .text.gradGemvXT          --------------------------
	.section	.text.gradGemvXT,"ax",@progbits
	.align	128
        .global         gradGemvXT
        .type           gradGemvXT,@function
        .size           gradGemvXT,(.L_x_142 - gradGemvXT)
        .other          gradGemvXT,@"STO_CUDA_ENTRY STV_DEFAULT"
gradGemvXT:
.text.gradGemvXT:
[----:B------:R-:W-:Y:S01]  /*0000*/  LDC R1, c[0x0][0x37c] ;  /* 0x0000df00ff017b82 */ /* 0x000fe20000000800 */
[----:B------:R-:W0:Y:S07]  /*0010*/  S2R R2, SR_TID.X ;  /* 0x0000000000027919 */ /* 0x000e2e0000002100 */
[----:B------:R-:W0:Y:S08]  /*0020*/  S2UR UR4, SR_CTAID.X ;  /* 0x00000000000479c3 */ /* 0x000e300000002500 */
[----:B------:R-:W0:Y:S08]  /*0030*/  LDC R3, c[0x0][0x360] ;  /* 0x0000d800ff037b82 */ /* 0x000e300000000800 */
[----:B------:R-:W1:Y:S01]  /*0040*/  LDC R0, c[0x0][0x39c] ;  /* 0x0000e700ff007b82 */ /* 0x000e620000000800 */
[----:B0-----:R-:W-:-:S05]  /*0050*/  IMAD R3, R3, UR4, R2 ;  /* 0x0000000403037c24 */ /* 0x001fca000f8e0202 */
[----:B-1----:R-:W-:-:S13]  /*0060*/  ISETP.GE.AND P0, PT, R3, R0, PT ;  /* 0x000000000300720c */ /* 0x002fda0003f06270 */
[----:B------:R-:W-:Y:S05]  /*0070*/  @P0 EXIT ;  /* 0x000000000000094d */ /* 0x000fea0003800000 */
[----:B------:R-:W0:Y:S01]  /*0080*/  LDCU UR6, c[0x0][0x398] ;  /* 0x00007300ff0677ac */ /* 0x000e220008000800 */
[----:B------:R-:W-:Y:S01]  /*0090*/  CS2R R20, SRZ ;  /* 0x0000000000147805 */ /* 0x000fe2000001ff00 */
[----:B------:R-:W1:Y:S01]  /*00a0*/  LDCU.64 UR10, c[0x0][0x358] ;  /* 0x00006b00ff0a77ac */ /* 0x000e620008000a00 */
[----:B0-----:R-:W-:-:S09]  /*00b0*/  UISETP.GE.AND UP0, UPT, UR6, 0x1, UPT ;  /* 0x000000010600788c */ /* 0x001fd2000bf06270 */
[----:B-1----:R-:W-:Y:S05]  /*00c0*/  BRA.U !UP0, `(.L_x_24) ;  /* 0x0000000908c47547 */ /* 0x002fea000b800000 */
[----:B------:R-:W-:Y:S01]  /*00d0*/  UISETP.GE.U32.AND UP1, UPT, UR6, 0x10, UPT ;  /* 0x000000100600788c */ /* 0x000fe2000bf26070 */
[----:B------:R-:W-:Y:S01]  /*00e0*/  HFMA2 R2, -RZ, RZ, 0, 0 ;  /* 0x00000000ff027431 */ /* 0x000fe200000001ff */
[----:B------:R-:W-:Y:S01]  /*00f0*/  ULOP3.LUT UR7, UR6, 0xf, URZ, 0xc0, !UPT ;  /* 0x0000000f06077892 */ /* 0x000fe2000f8ec0ff */
[----:B------:R-:W-:-:S03]  /*0100*/  CS2R R20, SRZ ;  /* 0x0000000000147805 */ /* 0x000fc6000001ff00 */
[----:B------:R-:W-:-:S03]  /*0110*/  UISETP.NE.AND UP0, UPT, UR7, URZ, UPT ;  /* 0x000000ff0700728c */ /* 0x000fc6000bf05270 */
[----:B------:R-:W-:Y:S08]  /*0120*/  BRA.U !UP1, `(.L_x_25) ;  /* 0x00000005094c7547 */ /* 0x000ff0000b800000 */
[----:B------:R-:W0:Y:S01]  /*0130*/  LDCU.64 UR4, c[0x0][0x388] ;  /* 0x00007100ff0477ac */ /* 0x000e220008000a00 */
[----:B------:R-:W-:Y:S02]  /*0140*/  MOV R27, R3 ;  /* 0x00000003001b7202 */ /* 0x000fe40000000f00 */
[----:B------:R-:W-:Y:S01]  /*0150*/  CS2R R20, SRZ ;  /* 0x0000000000147805 */ /* 0x000fe2000001ff00 */
[----:B------:R-:W-:-:S04]  /*0160*/  ULOP3.LUT UR8, UR6, 0x7ffffff0, URZ, 0xc0, !UPT ;  /* 0x7ffffff006087892 */ /* 0x000fc8000f8ec0ff */
[----:B------:R-:W-:Y:S02]  /*0170*/  UIADD3 UR9, UPT, UPT, -UR8, URZ, URZ ;  /* 0x000000ff08097290 */ /* 0x000fe4000fffe1ff */
[----:B------:R-:W-:Y:S01]  /*0180*/  MOV R2, UR8 ;  /* 0x0000000800027c02 */ /* 0x000fe20008000f00 */
[----:B0-----:R-:W-:-:S04]  /*0190*/  UIADD3 UR4, UP1, UPT, UR4, 0x40, URZ ;  /* 0x0000004004047890 */ /* 0x001fc8000ff3e0ff */
[----:B------:R-:W-:Y:S02]  /*01a0*/  UIADD3.X UR5, UPT, UPT, URZ, UR5, URZ, UP1, !UPT ;  /* 0x00000005ff057290 */ /* 0x000fe40008ffe4ff */
[----:B------:R-:W-:-:S04]  /*01b0*/  MOV R8, UR4 ;  /* 0x0000000400087c02 */ /* 0x000fc80008000f00 */
[----:B------:R-:W-:-:S07]  /*01c0*/  MOV R9, UR5 ;  /* 0x0000000500097c02 */ /* 0x000fce0008000f00 */
.L_x_26:
[----:B------:R-:W0:Y:S01]  /*01d0*/  LDC.64 R28, c[0x0][0x380] ;  /* 0x0000e000ff1c7b82 */ /* 0x000e220000000a00 */
[----:B------:R-:W-:Y:S02]  /*01e0*/  MOV R4, R8 ;  /* 0x0000000800047202 */ /* 0x000fe40000000f00 */
[----:B------:R-:W-:-:S05]  /*01f0*/  MOV R5, R9 ;  /* 0x0000000900057202 */ /* 0x000fca0000000f00 */
[----:B------:R-:W2:Y:S04]  /*0200*/  LDG.E.64 R6, desc[UR10][R4.64+-0x40] ;  /* 0xffffc00a04067981 */ /* 0x000ea8000c1e1b00 */
[----:B------:R-:W3:Y:S04]  /*0210*/  LDG.E.64 R12, desc[UR10][R4.64+-0x38] ;  /* 0xffffc80a040c7981 */ /* 0x000ee8000c1e1b00 */
[----:B------:R-:W4:Y:S04]  /*0220*/  LDG.E.64 R14, desc[UR10][R4.64+-0x30] ;  /* 0xffffd00a040e7981 */ /* 0x000f28000c1e1b00 */
[----:B------:R-:W5:Y:S01]  /*0230*/  LDG.E.64 R24, desc[UR10][R4.64+-0x28] ;  /* 0xffffd80a04187981 */ /* 0x000f62000c1e1b00 */
[----:B0-----:R-:W-:-:S05]  /*0240*/  IMAD.WIDE R28, R27, 0x8, R28 ;  /* 0x000000081b1c7825 */ /* 0x001fca00078e021c */
[----:B------:R0:W2:Y:S02]  /*0250*/  LDG.E.64 R8, desc[UR10][R28.64] ;  /* 0x0000000a1c087981 */ /* 0x0000a4000c1e1b00 */
[----:B0-----:R-:W-:-:S05]  /*0260*/  IMAD.WIDE R28, R0, 0x8, R28 ;  /* 0x00000008001c7825 */ /* 0x001fca00078e021c */
[----:B------:R-:W3:Y:S01]  /*0270*/  LDG.E.64 R18, desc[UR10][R28.64] ;  /* 0x0000000a1c127981 */ /* 0x000ee2000c1e1b00 */
[----:B------:R-:W-:-:S05]  /*0280*/  IMAD.WIDE R22, R0, 0x8, R28 ;  /* 0x0000000800167825 */ /* 0x000fca00078e021c */
[----:B------:R0:W4:Y:S02]  /*0290*/  LDG.E.64 R16, desc[UR10][R22.64] ;  /* 0x0000000a16107981 */ /* 0x000124000c1e1b00 */
[----:B0-----:R-:W-:-:S05]  /*02a0*/  IMAD.WIDE R22, R0, 0x8, R22 ;  /* 0x0000000800167825 */ /* 0x001fca00078e0216 */
[----:B------:R-:W5:Y:S01]  /*02b0*/  LDG.E.64 R10, desc[UR10][R22.64] ;  /* 0x0000000a160a7981 */ /* 0x000f62000c1e1b00 */
[----:B--2---:R-:W-:Y:S01]  /*02c0*/  DFMA R6, R8, R6, R20 ;  /* 0x000000060806722b */ /* 0x004fe20000000014 */
[----:B------:R-:W-:-:S04]  /*02d0*/  IMAD.WIDE R8, R0, 0x8, R22 ;  /* 0x0000000800087825 */ /* 0x000fc800078e0216 */
[----:B------:R-:W-:-:S05]  /*02e0*/  IMAD.WIDE R28, R0, 0x8, R8 ;  /* 0x00000008001c7825 */ /* 0x000fca00078e0208 */
[----:B------:R0:W2:Y:S01]  /*02f0*/  LDG.E.64 R20, desc[UR10][R28.64] ;  /* 0x0000000a1c147981 */ /* 0x0000a2000c1e1b00 */
[----:B---3--:R-:W-:-:S03]  /*0300*/  DFMA R12, R18, R12, R6 ;  /* 0x0000000c120c722b */ /* 0x008fc60000000006 */
[----:B------:R-:W3:Y:S04]  /*0310*/  LDG.E.64 R6, desc[UR10][R4.64+-0x20] ;  /* 0xffffe00a04067981 */ /* 0x000ee8000c1e1b00 */
[----:B------:R-:W3:Y:S01]  /*0320*/  LDG.E.64 R18, desc[UR10][R8.64] ;  /* 0x0000000a08127981 */ /* 0x000ee2000c1e1b00 */
[----:B----4-:R-:W-:Y:S01]  /*0330*/  DFMA R12, R16, R14, R12 ;  /* 0x0000000e100c722b */ /* 0x010fe2000000000c */
[C---:B0-----:R-:W-:Y:S02]  /*0340*/  IMAD.WIDE R28, R0.reuse, 0x8, R28 ;  /* 0x00000008001c7825 */ /* 0x041fe400078e021c */
[----:B------:R-:W4:Y:S04]  /*0350*/  LDG.E.64 R14, desc[UR10][R4.64+-0x8] ;  /* 0xfffff80a040e7981 */ /* 0x000f28000c1e1b00 */
[----:B------:R-:W2:Y:S01]  /*0360*/  LDG.E.64 R8, desc[UR10][R4.64+-0x18] ;  /* 0xffffe80a04087981 */ /* 0x000ea2000c1e1b00 */
[----:B------:R-:W-:Y:S01]  /*0370*/  IMAD.WIDE R22, R0, 0x8, R28 ;  /* 0x0000000800167825 */ /* 0x000fe200078e021c */
[----:B-----5:R-:W-:-:S04]  /*0380*/  DFMA R24, R10, R24, R12 ;  /* 0x000000180a18722b */ /* 0x020fc8000000000c */
[----:B------:R-:W4:Y:S04]  /*0390*/  LDG.E.64 R16, desc[UR10][R22.64] ;  /* 0x0000000a16107981 */ /* 0x000f28000c1e1b00 */
[----:B------:R-:W5:Y:S04]  /*03a0*/  LDG.E.64 R10, desc[UR10][R4.64+-0x10] ;  /* 0xfffff00a040a7981 */ /* 0x000f68000c1e1b00 */
[----:B------:R0:W5:Y:S01]  /*03b0*/  LDG.E.64 R12, desc[UR10][R28.64] ;  /* 0x0000000a1c0c7981 */ /* 0x000162000c1e1b00 */
[----:B---3--:R-:W-:Y:S01]  /*03c0*/  DFMA R6, R18, R6, R24 ;  /* 0x000000061206722b */ /* 0x008fe20000000018 */
[----:B------:R-:W-:-:S02]  /*03d0*/  IMAD.WIDE R24, R0, 0x8, R22 ;  /* 0x0000000800187825 */ /* 0x000fc400078e0216 */
[----:B------:R-:W3:Y:S05]  /*03e0*/  LDG.E.64 R22, desc[UR10][R4.64+0x18] ;  /* 0x0000180a04167981 */ /* 0x000eea000c1e1b00 */
[----:B--2---:R-:W-:Y:S02]  /*03f0*/  DFMA R20, R20, R8, R6 ;  /* 0x000000081414722b */ /* 0x004fe40000000006 */
[----:B------:R-:W2:Y:S01]  /*0400*/  LDG.E.64 R6, desc[UR10][R4.64] ;  /* 0x0000000a04067981 */ /* 0x000ea2000c1e1b00 */
[----:B------:R-:W-:-:S03]  /*0410*/  IMAD.WIDE R18, R0, 0x8, R24 ;  /* 0x0000000800127825 */ /* 0x000fc600078e0218 */
[----:B------:R-:W2:Y:S01]  /*0420*/  LDG.E.64 R8, desc[UR10][R24.64] ;  /* 0x0000000a18087981 */ /* 0x000ea2000c1e1b00 */
[----:B0-----:R-:W-:Y:S01]  /*0430*/  IMAD.WIDE R28, R0, 0x8, R18 ;  /* 0x00000008001c7825 */ /* 0x001fe200078e0212 */
[----:B-----5:R-:W-:Y:S02]  /*0440*/  DFMA R20, R12, R10, R20 ;  /* 0x0000000a0c14722b */ /* 0x020fe40000000014 */
[----:B------:R-:W5:Y:S04]  /*0450*/  LDG.E.64 R10, desc[UR10][R4.64+0x8] ;  /* 0x0000080a040a7981 */ /* 0x000f68000c1e1b00 */
[----:B------:R-:W5:Y:S02]  /*0460*/  LDG.E.64 R12, desc[UR10][R18.64] ;  /* 0x0000000a120c7981 */ /* 0x000f64000c1e1b00 */
[----:B----4-:R-:W-:-:S02]  /*0470*/  DFMA R14, R16, R14, R20 ;  /* 0x0000000e100e722b */ /* 0x010fc40000000014 */
[----:B------:R-:W4:Y:S01]  /*0480*/  LDG.E.64 R16, desc[UR10][R4.64+0x10] ;  /* 0x0000100a04107981 */ /* 0x000f22000c1e1b00 */
[----:B------:R-:W-:-:S03]  /*0490*/  IMAD.WIDE R20, R0, 0x8, R28 ;  /* 0x0000000800147825 */ /* 0x000fc600078e021c */
[----:B------:R-:W4:Y:S04]  /*04a0*/  LDG.E.64 R18, desc[UR10][R28.64] ;  /* 0x0000000a1c127981 */ /* 0x000f28000c1e1b00 */
[----:B------:R0:W3:Y:S02]  /*04b0*/  LDG.E.64 R24, desc[UR10][R20.64] ;  /* 0x0000000a14187981 */ /* 0x0000e4000c1e1b00 */
[----:B0-----:R-:W-:Y:S01]  /*04c0*/  IMAD.WIDE R20, R0, 0x8, R20 ;  /* 0x0000000800147825 */ /* 0x001fe200078e0214 */
[----:B--2---:R-:W-:-:S04]  /*04d0*/  DFMA R6, R8, R6, R14 ;  /* 0x000000060806722b */ /* 0x004fc8000000000e */
[----:B------:R-:W2:Y:S04]  /*04e0*/  LDG.E.64 R8, desc[UR10][R20.64] ;  /* 0x0000000a14087981 */ /* 0x000ea8000c1e1b00 */
[----:B------:R-:W2:Y:S01]  /*04f0*/  LDG.E.64 R14, desc[UR10][R4.64+0x28] ;  /* 0x0000280a040e7981 */ /* 0x000ea2000c1e1b00 */
[----:B-----5:R-:W-:-:S03]  /*0500*/  DFMA R12, R12, R10, R6 ;  /* 0x0000000a0c0c722b */ /* 0x020fc60000000006 */
[----:B------:R-:W2:Y:S01]  /*0510*/  LDG.E.64 R6, desc[UR10][R4.64+0x20] ;  /* 0x0000200a04067981 */ /* 0x000ea2000c1e1b00 */
[----:B------:R-:W-:-:S04]  /*0520*/  IMAD.WIDE R10, R0, 0x8, R20 ;  /* 0x00000008000a7825 */ /* 0x000fc800078e0214 */
[----:B----4-:R-:W-:Y:S02]  /*0530*/  DFMA R16, R18, R16, R12 ;  /* 0x000000101210722b */ /* 0x010fe4000000000c */
[----:B------:R0:W4:Y:S04]  /*0540*/  LDG.E.64 R12, desc[UR10][R10.64] ;  /* 0x0000000a0a0c7981 */ /* 0x000128000c1e1b00 */
[----:B------:R-:W5:Y:S02]  /*0550*/  LDG.E.64 R18, desc[UR10][R4.64+0x30] ;  /* 0x0000300a04127981 */ /* 0x000f64000c1e1b00 */
[----:B---3--:R-:W-:Y:S02]  /*0560*/  DFMA R22, R24, R22, R16 ;  /* 0x000000161816722b */ /* 0x008fe40000000010 */
[----:B------:R-:W3:Y:S01]  /*0570*/  LDG.E.64 R24, desc[UR10][R4.64+0x38] ;  /* 0x0000380a04187981 */ /* 0x000ee2000c1e1b00 */
[----:B0-----:R-:W-:-:S05]  /*0580*/  IMAD.WIDE R10, R0, 0x8, R10 ;  /* 0x00000008000a7825 */ /* 0x001fca00078e020a */
[----:B------:R-:W5:Y:S01]  /*0590*/  LDG.E.64 R16, desc[UR10][R10.64] ;  /* 0x0000000a0a107981 */ /* 0x000f62000c1e1b00 */
[----:B------:R-:W-:-:S05]  /*05a0*/  IMAD.WIDE R28, R0, 0x8, R10 ;  /* 0x00000008001c7825 */ /* 0x000fca00078e020a */
[----:B------:R-:W3:Y:S01]  /*05b0*/  LDG.E.64 R20, desc[UR10][R28.64] ;  /* 0x0000000a1c147981 */ /* 0x000ee2000c1e1b00 */
[----:B------:R-:W-:-:S04]  /*05c0*/  UIADD3 UR9, UPT, UPT, UR9, 0x10, URZ ;  /* 0x0000001009097890 */ /* 0x000fc8000fffe0ff */
[----:B------:R-:W-:Y:S01]  /*05d0*/  UISETP.NE.AND UP1, UPT, UR9, URZ, UPT ;  /* 0x000000ff0900728c */ /* 0x000fe2000bf25270 */
[----:B------:R-:W-:Y:S01]  /*05e0*/  LEA R27, R0, R27, 0x4 ;  /* 0x0000001b001b7211 */ /* 0x000fe200078e20ff */
[----:B--2---:R-:W-:-:S08]  /*05f0*/  DFMA R6, R8, R6, R22 ;  /* 0x000000060806722b */ /* 0x004fd00000000016 */
[----:B----4-:R-:W-:Y:S01]  /*0600*/  DFMA R6, R12, R14, R6 ;  /* 0x0000000e0c06722b */ /* 0x010fe20000000006 */
[----:B------:R-:W-:-:S04]  /*0610*/  IADD3 R8, P0, PT, R4, 0x80, RZ ;  /* 0x0000008004087810 */ /* 0x000fc80007f1e0ff */
[----:B------:R-:W-:-:S03]  /*0620*/  IADD3.X R9, PT, PT, RZ, R5, RZ, P0, !PT ;  /* 0x00000005ff097210 */ /* 0x000fc600007fe4ff */
[----:B-----5:R-:W-:-:S08]  /*0630*/  DFMA R6, R16, R18, R6 ;  /* 0x000000121006722b */ /* 0x020fd00000000006 */
[----:B---3--:R-:W-:Y:S01]  /*0640*/  DFMA R20, R20, R24, R6 ;  /* 0x000000181414722b */ /* 0x008fe20000000006 */
[----:B------:R-:W-:Y:S10]  /*0650*/  BRA.U UP1, `(.L_x_26) ;  /* 0xfffffff901dc7547 */ /* 0x000ff4000b83ffff */
.L_x_25:
[----:B------:R-:W-:Y:S05]  /*0660*/  BRA.U !UP0, `(.L_x_24) ;  /* 0x00000005085c7547 */ /* 0x000fea000b800000 */
[----:B------:R-:W-:Y:S02]  /*0670*/  UISETP.GE.U32.AND UP0, UPT, UR7, 0x8, UPT ;  /* 0x000000080700788c */ /* 0x000fe4000bf06070 */
[----:B------:R-:W-:-:S04]  /*0680*/  ULOP3.LUT UR5, UR6, 0x7, URZ, 0xc0, !UPT ;  /* 0x0000000706057892 */ /* 0x000fc8000f8ec0ff */
[----:B------:R-:W-:-:S03]  /*0690*/  UISETP.NE.AND UP1, UPT, UR5, URZ, UPT ;  /* 0x000000ff0500728c */ /* 0x000fc6000bf25270 */
[----:B------:R-:W-:Y:S08]  /*06a0*/  BRA.U !UP0, `(.L_x_27) ;  /* 0x0000000108947547 */ /* 0x000ff0000b800000 */
[----:B------:R-:W0:Y:S01]  /*06b0*/  LDC.64 R14, c[0x0][0x380] ;  /* 0x0000e000ff0e7b82 */ /* 0x000e220000000a00 */
[----:B------:R-:W-:-:S07]  /*06c0*/  IMAD R5, R2, R0, R3 ;  /* 0x0000000002057224 */ /* 0x000fce00078e0203 */
[----:B------:R-:W1:Y:S01]  /*06d0*/  LDC.64 R6, c[0x0][0x388] ;  /* 0x0000e200ff067b82 */ /* 0x000e620000000a00 */
[----:B0-----:R-:W-:-:S05]  /*06e0*/  IMAD.WIDE R14, R5, 0x8, R14 ;  /* 0x00000008050e7825 */ /* 0x001fca00078e020e */
[----:B------:R0:W2:Y:S01]  /*06f0*/  LDG.E.64 R24, desc[UR10][R14.64] ;  /* 0x0000000a0e187981 */ /* 0x0000a2000c1e1b00 */
[----:B-1----:R-:W-:-:S05]  /*0700*/  IMAD.WIDE.U32 R6, R2, 0x8, R6 ;  /* 0x0000000802067825 */ /* 0x002fca00078e0006 */
[----:B------:R-:W2:Y:S01]  /*0710*/  LDG.E.64 R22, desc[UR10][R6.64] ;  /* 0x0000000a06167981 */ /* 0x000ea2000c1e1b00 */
[----:B------:R-:W-:-:S03]  /*0720*/  IMAD.WIDE R26, R0, 0x8, R14 ;  /* 0x00000008001a7825 */ /* 0x000fc600078e020e */
[----:B------:R-:W3:Y:S04]  /*0730*/  LDG.E.64 R16, desc[UR10][R6.64+0x8] ;  /* 0x0000080a06107981 */ /* 0x000ee8000c1e1b00 */
[----:B------:R-:W3:Y:S01]  /*0740*/  LDG.E.64 R18, desc[UR10][R26.64] ;  /* 0x0000000a1a127981 */ /* 0x000ee2000c1e1b00 */
[----:B------:R-:W-:-:S03]  /*0750*/  IMAD.WIDE R28, R0, 0x8, R26 ;  /* 0x00000008001c7825 */ /* 0x000fc600078e021a */
[----:B------:R-:W4:Y:S04]  /*0760*/  LDG.E.64 R12, desc[UR10][R6.64+0x10] ;  /* 0x0000100a060c7981 */ /* 0x000f28000c1e1b00 */
[----:B------:R-:W4:Y:S01]  /*0770*/  LDG.E.64 R8, desc[UR10][R28.64] ;  /* 0x0000000a1c087981 */ /* 0x000f22000c1e1b00 */
[----:B0-----:R-:W-:-:S03]  /*0780*/  IMAD.WIDE R14, R0, 0x8, R28 ;  /* 0x00000008000e7825 */ /* 0x001fc600078e021c */
[----:B------:R-:W5:Y:S04]  /*0790*/  LDG.E.64 R10, desc[UR10][R6.64+0x18] ;  /* 0x0000180a060a7981 */ /* 0x000f68000c1e1b00 */
[----:B------:R0:W5:Y:S02]  /*07a0*/  LDG.E.64 R4, desc[UR10][R14.64] ;  /* 0x0000000a0e047981 */ /* 0x000164000c1e1b00 */
[----:B0-----:R-:W-:-:S04]  /*07b0*/  IMAD.WIDE R14, R0, 0x8, R14 ;  /* 0x00000008000e7825 */ /* 0x001fc800078e020e */
[----:B------:R-:W-:-:S04]  /*07c0*/  IMAD.WIDE R26, R0, 0x8, R14 ;  /* 0x00000008001a7825 */ /* 0x000fc800078e020e */
[----:B------:R-:W-:Y:S01]  /*07d0*/  IMAD.WIDE R28, R0, 0x8, R26 ;  /* 0x00000008001c7825 */ /* 0x000fe200078e021a */
[----:B--2---:R-:W-:Y:S01]  /*07e0*/  DFMA R24, R24, R22, R20 ;  /* 0x000000161818722b */ /* 0x004fe20000000014 */
[----:B------:R-:W2:Y:S04]  /*07f0*/  LDG.E.64 R22, desc[UR10][R6.64+0x20] ;  /* 0x0000200a06167981 */ /* 0x000ea8000c1e1b00 */
[----:B------:R-:W2:Y:S03]  /*0800*/  LDG.E.64 R20, desc[UR10][R14.64] ;  /* 0x0000000a0e147981 */ /* 0x000ea6000c1e1b00 */
[----:B---3--:R-:W-:Y:S01]  /*0810*/  DFMA R24, R18, R16, R24 ;  /* 0x000000101218722b */ /* 0x008fe20000000018 */
[----:B------:R-:W3:Y:S04]  /*0820*/  LDG.E.64 R18, desc[UR10][R6.64+0x28] ;  /* 0x0000280a06127981 */ /* 0x000ee8000c1e1b00 */
[----:B------:R-:W3:Y:S03]  /*0830*/  LDG.E.64 R16, desc[UR10][R26.64] ;  /* 0x0000000a1a107981 */ /* 0x000ee6000c1e1b00 */
[----:B----4-:R-:W-:-:S02]  /*0840*/  DFMA R8, R8, R12, R24 ;  /* 0x0000000c0808722b */ /* 0x010fc40000000018 */
[----:B------:R-:W4:Y:S04]  /*0850*/  LDG.E.64 R24, desc[UR10][R6.64+0x30] ;  /* 0x0000300a06187981 */ /* 0x000f28000c1e1b00 */
[----:B------:R0:W4:Y:S04]  /*0860*/  LDG.E.64 R12, desc[UR10][R28.64] ;  /* 0x0000000a1c0c7981 */ /* 0x000128000c1e1b00 */
[----:B------:R-:W4:Y:S01]  /*0870*/  LDG.E.64 R14, desc[UR10][R6.64+0x38] ;  /* 0x0000380a060e7981 */ /* 0x000f22000c1e1b00 */
[----:B0-----:R-:W-:-:S06]  /*0880*/  IMAD.WIDE R28, R0, 0x8, R28 ;  /* 0x00000008001c7825 */ /* 0x001fcc00078e021c */
[----:B------:R-:W4:Y:S01]  /*0890*/  LDG.E.64 R28, desc[UR10][R28.64] ;  /* 0x0000000a1c1c7981 */ /* 0x000f22000c1e1b00 */
[----:B-----5:R-:W-:Y:S01]  /*08a0*/  DFMA R4, R4, R10, R8 ;  /* 0x0000000a0404722b */ /* 0x020fe20000000008 */
[----:B------:R-:W-:-:S07]  /*08b0*/  IADD3 R2, PT, PT, R2, 0x8, RZ ;  /* 0x0000000802027810 */ /* 0x000fce0007ffe0ff */
[----:B--2---:R-:W-:-:S08]  /*08c0*/  DFMA R4, R20, R22, R4 ;  /* 0x000000161404722b */ /* 0x004fd00000000004 */
[----:B---3--:R-:W-:-:S08]  /*08d0*/  DFMA R4, R16, R18, R4 ;  /* 0x000000121004722b */ /* 0x008fd00000000004 */
[----:B----4-:R-:W-:-:S08]  /*08e0*/  DFMA R4, R12, R24, R4 ;  /* 0x000000180c04722b */ /* 0x010fd00000000004 */
[----:B------:R-:W-:-:S11]  /*08f0*/  DFMA R20, R28, R14, R4 ;  /* 0x0000000e1c14722b */ /* 0x000fd60000000004 */
.L_x_27:
        /* <DEDUP_REMOVED lines=9> */
[----:B------:R-:W2:Y:S01]  /*0990*/  LDG.E.64 R4, desc[UR10][R24.64] ;  /* 0x0000000a18047981 */ /* 0x000ea2000c1e1b00 */
        /* <DEDUP_REMOVED lines=8> */
[----:B------:R-:W-:-:S03]  /*0a20*/  IMAD.WIDE R16, R0, 0x8, R28 ;  /* 0x0000000800107825 */ /* 0x000fc600078e021c */
[----:B------:R-:W5:Y:S04]  /*0a30*/  LDG.E.64 R18, desc[UR10][R22.64+0x18] ;  /* 0x0000180a16127981 */ /* 0x000f68000c1e1b00 */
[----:B------:R-:W5:Y:S01]  /*0a40*/  LDG.E.64 R16, desc[UR10][R16.64] ;  /* 0x0000000a10107981 */ /* 0x000f62000c1e1b00 */
[----:B------:R-:W-:Y:S01]  /*0a50*/  IADD3 R2, PT, PT, R2, 0x4, RZ ;  /* 0x0000000402027810 */ /* 0x000fe20007ffe0ff */
[----:B--2---:R-:W-:-:S08]  /*0a60*/  DFMA R4, R4, R6, R20 ;  /* 0x000000060404722b */ /* 0x004fd00000000014 */
[----:B---3--:R-:W-:-:S08]  /*0a70*/  DFMA R4, R10, R8, R4 ;  /* 0x000000080a04722b */ /* 0x008fd00000000004 */
[----:B----4-:R-:W-:-:S08]  /*0a80*/  DFMA R4, R12, R14, R4 ;  /* 0x0000000e0c04722b */ /* 0x010fd00000000004 */
[----:B-----5:R-:W-:-:S11]  /*0a90*/  DFMA R20, R16, R18, R4 ;  /* 0x000000121014722b */ /* 0x020fd60000000004 */
.L_x_28:
[----:B------:R-:W-:Y:S05]  /*0aa0*/  BRA.U !UP1, `(.L_x_24) ;  /* 0x00000001094c7547 */ /* 0x000fea000b800000 */
[----:B------:R-:W0:Y:S01]  /*0ab0*/  LDC.64 R4, c[0x0][0x388] ;  /* 0x0000e200ff047b82 */ /* 0x000e220000000a00 */
[----:B------:R-:W-:Y:S01]  /*0ac0*/  IMAD R11, R2, R0, R3 ;  /* 0x00000000020b7224 */ /* 0x000fe200078e0203 */
[----:B------:R-:W-:-:S06]  /*0ad0*/  UIADD3 UR4, UPT, UPT, -UR4, URZ, URZ ;  /* 0x000000ff04047290 */ /* 0x000fcc000fffe1ff */
[----:B------:R-:W1:Y:S01]  /*0ae0*/  LDC.64 R8, c[0x0][0x380] ;  /* 0x0000e000ff087b82 */ /* 0x000e620000000a00 */
[----:B0-----:R-:W-:-:S03]  /*0af0*/  IMAD.WIDE.U32 R4, R2, 0x8, R4 ;  /* 0x0000000802047825 */ /* 0x001fc600078e0004 */
[----:B------:R-:W-:Y:S02]  /*0b00*/  MOV R10, R4 ;  /* 0x00000004000a7202 */ /* 0x000fe40000000f00 */
[----:B------:R-:W-:-:S07]  /*0b10*/  MOV R13, R5 ;  /* 0x00000005000d7202 */ /* 0x000fce0000000f00 */
.L_x_29:
[----:B-1----:R-:W-:Y:S01]  /*0b20*/  IMAD.WIDE R4, R11, 0x8, R8 ;  /* 0x000000080b047825 */ /* 0x002fe200078e0208 */
[----:B------:R-:W-:Y:S02]  /*0b30*/  MOV R6, R10 ;  /* 0x0000000a00067202 */ /* 0x000fe40000000f00 */
[----:B------:R-:W-:-:S03]  /*0b40*/  MOV R7, R13 ;  /* 0x0000000d00077202 */ /* 0x000fc60000000f00 */
[----:B------:R-:W2:Y:S04]  /*0b50*/  LDG.E.64 R4, desc[UR10][R4.64] ;  /* 0x0000000a04047981 */ /* 0x000ea8000c1e1b00 */
[----:B------:R-:W2:Y:S01]  /*0b60*/  LDG.E.64 R6, desc[UR10][R6.64] ;  /* 0x0000000a06067981 */ /* 0x000ea2000c1e1b00 */
[----:B------:R-:W-:Y:S01]  /*0b70*/  UIADD3 UR4, UPT, UPT, UR4, 0x1, URZ ;  /* 0x0000000104047890 */ /* 0x000fe2000fffe0ff */
[----:B------:R-:W-:Y:S02]  /*0b80*/  IADD3 R10, P0, PT, R10, 0x8, RZ ;  /* 0x000000080a0a7810 */ /* 0x000fe40007f1e0ff */
[----:B------:R-:W-:Y:S01]  /*0b90*/  IADD3 R11, PT, PT, R11, R0, RZ ;  /* 0x000000000b0b7210 */ /* 0x000fe20007ffe0ff */
[----:B------:R-:W-:Y:S01]  /*0ba0*/  UISETP.NE.AND UP0, UPT, UR4, URZ, UPT ;  /* 0x000000ff0400728c */ /* 0x000fe2000bf05270 */
[----:B------:R-:W-:Y:S01]  /*0bb0*/  IADD3.X R13, PT, PT, RZ, R13, RZ, P0, !PT ;  /* 0x0000000dff0d7210 */ /* 0x000fe200007fe4ff */
[----:B--2---:R-:W-:-:S07]  /*0bc0*/  DFMA R20, R4, R6, R20 ;  /* 0x000000060414722b */ /* 0x004fce0000000014 */
[----:B------:R-:W-:Y:S05]  /*0bd0*/  BRA.U UP0, `(.L_x_29) ;  /* 0xfffffffd00d07547 */ /* 0x000fea000b83ffff */
.L_x_24:
[----:B------:R-:W0:Y:S02]  /*0be0*/  LDC.64 R4, c[0x0][0x390] ;  /* 0x0000e400ff047b82 */ /* 0x000e240000000a00 */
[----:B0-----:R-:W-:-:S05]  /*0bf0*/  IMAD.WIDE R2, R3, 0x8, R4 ;  /* 0x0000000803027825 */ /* 0x001fca00078e0204 */
[----:B------:R-:W-:Y:S01]  /*0c00*/  STG.E.64 desc[UR10][R2.64], R20 ;  /* 0x0000001402007986 */ /* 0x000fe2000c101b0a */
[----:B------:R-:W-:Y:S05]  /*0c10*/  EXIT ;  /* 0x000000000000794d */ /* 0x000fea0003800000 */
.L_x_30:
        /* <DEDUP_REMOVED lines=14> */
.L_x_142:


//--------------------- .text.thresholdKernel     --------------------------
	.section	.text.thresholdKernel,"ax",@progbits
	.align	128
        .global         thresholdKernel
        .type           thresholdKernel,@function
        .size           thresholdKernel,(.L_x_143 - thresholdKernel)
        .other          thresholdKernel,@"STO_CUDA_ENTRY STV_DEFAULT"
thresholdKernel:
.text.thresholdKernel:
        /* <DEDUP_REMOVED lines=15> */
[----:B---3--:R-:W-:-:S06]  /*00f0*/  DSETP.GE.AND P0, PT, R2, 0.5, PT ;  /* 0x3fe000000200742a */ /* 0x008fcc0003f06000 */
[----:B------:R-:W-:-:S05]  /*0100*/  FSEL R7, RZ, 1.875, !P0 ;  /* 0x3ff00000ff077808 */ /* 0x000fca0004000000 */
[----:B------:R-:W-:Y:S01]  /*0110*/  STG.E.64 desc[UR4][R4.64], R6 ;  /* 0x0000000604007986 */ /* 0x000fe2000c101b04 */
[----:B------:R-:W-:Y:S05]  /*0120*/  EXIT ;  /* 0x000000000000794d */ /* 0x000fea0003800000 */
.L_x_31:
        /* <DEDUP_REMOVED lines=13> */
.L_x_143:


//--------------------- .text.sigmoidKernel       --------------------------
	.section	.text.sigmoidKernel,"ax",@progbits
	.align	128
        .global         sigmoidKernel
        .type           sigmoidKernel,@function
        .size           sigmoidKernel,(.L_x_130 - sigmoidKernel)
        .other          sigmoidKernel,@"STO_CUDA_ENTRY STV_DEFAULT"
sigmoidKernel:
.text.sigmoidKernel:
        /* <DEDUP_REMOVED lines=9> */
[----:B------:R-:W1:Y:S01]  /*0090*/  LDCU.64 UR4, c[0x0][0x358] ;  /* 0x00006b00ff0477ac */ /* 0x000e620008000a00 */
[----:B0-----:R-:W-:-:S06]  /*00a0*/  IMAD.WIDE R2, R0, 0x8, R2 ;  /* 0x0000000800027825 */ /* 0x001fcc00078e0202 */
[----:B-1----:R-:W2:Y:S01]  /*00b0*/  LDG.E.64 R2, desc[UR4][R2.64] ;  /* 0x0000000402027981 */ /* 0x002ea2000c1e1b00 */
[----:B------:R-:W-:Y:S01]  /*00c0*/  IMAD.MOV.U32 R6, RZ, RZ, 0x80000 ;  /* 0x00080000ff067424 */ /* 0x000fe200078e00ff */
[----:B--2---:R-:W-:Y:S01]  /*00d0*/  DSETP.MIN.AND P0, P1, R2, 40, PT ;  /* 0x404400000200742a */ /* 0x004fe20003900000 */
[----:B------:R-:W-:-:S05]  /*00e0*/  IMAD.MOV.U32 R4, RZ, RZ, R3 ;  /* 0x000000ffff047224 */ /* 0x000fca00078e0003 */
[----:B------:R-:W-:Y:S02]  /*00f0*/  FSEL R5, R4, 3.0625, P0 ;  /* 0x4044000004057808 */ /* 0x000fe40000000000 */
[----:B------:R-:W-:-:S06]  /*0100*/  SEL R4, R2, RZ, P0 ;  /* 0x000000ff02047207 */ /* 0x000fcc0000000000 */
[----:B------:R-:W-:-:S05]  /*0110*/  @P1 LOP3.LUT R5, R6, 0x40440000, RZ, 0xfc, !PT ;  /* 0x4044000006051812 */ /* 0x000fca00078efcff */
[----:B------:R-:W-:Y:S01]  /*0120*/  IMAD.MOV.U32 R2, RZ, RZ, R5 ;  /* 0x000000ffff027224 */ /* 0x000fe200078e0005 */
[----:B------:R-:W-:-:S06]  /*0130*/  DSETP.MAX.AND P0, P1, R4, -40, PT ;  /* 0xc04400000400742a */ /* 0x000fcc000390f000 */
[----:B------:R-:W-:Y:S02]  /*0140*/  FSEL R3, R2, -3.0625, P0 ;  /* 0xc044000002037808 */ /* 0x000fe40000000000 */
[----:B------:R-:W-:-:S06]  /*0150*/  SEL R2, R4, RZ, P0 ;  /* 0x000000ff04027207 */ /* 0x000fcc0000000000 */
[----:B------:R-:W-:-:S06]  /*0160*/  @P1 LOP3.LUT R3, R6, 0xc0440000, RZ, 0xfc, !PT ;  /* 0xc044000006031812 */ /* 0x000fcc00078efcff */
[----:B------:R-:W-:-:S14]  /*0170*/  DSETP.GE.AND P0, PT, R2, RZ, PT ;  /* 0x000000ff0200722a */ /* 0x000fdc0003f06000 */
[----:B------:R-:W-:Y:S05]  /*0180*/  @!P0 BRA `(.L_x_32) ;  /* 0x0000000400408947 */ /* 0x000fea0003800000 */
[----:B------:R-:W-:Y:S01]  /*0190*/  IMAD.MOV.U32 R4, RZ, RZ, 0x652b82fe ;  /* 0x652b82feff047424 */ /* 0x000fe200078e00ff */
[----:B------:R-:W-:Y:S01]  /*01a0*/  UMOV UR6, 0xfefa39ef ;  /* 0xfefa39ef00067882 */ /* 0x000fe20000000000 */
[----:B------:R-:W-:Y:S01]  /*01b0*/  IMAD.MOV.U32 R5, RZ, RZ, 0x3ff71547 ;  /* 0x3ff71547ff057424 */ /* 0x000fe200078e00ff */
[----:B------:R-:W-:Y:S01]  /*01c0*/  UMOV UR7, 0x3fe62e42 ;  /* 0x3fe62e4200077882 */ /* 0x000fe20000000000 */
[----:B------:R-:W-:Y:S01]  /*01d0*/  DADD R10, -RZ, -R2 ;  /* 0x00000000ff0a7229 */ /* 0x000fe20000000902 */
[----:B------:R-:W-:Y:S03]  /*01e0*/  BSSY.RECONVERGENT B0, `(.L_x_33) ;  /* 0x0000036000007945 */ /* 0x000fe60003800200 */
[----:B------:R-:W-:-:S06]  /*01f0*/  DFMA R4, R2, -R4, 6.75539944105574400000e+15 ;  /* 0x433800000204742b */ /* 0x000fcc0000000804 */
[----:B------:R-:W-:Y:S02]  /*0200*/  FSETP.GEU.AND P0, PT, |R11|, 4.1917929649353027344, PT ;  /* 0x4086232b0b00780b */ /* 0x000fe40003f0e200 */
[----:B------:R-:W-:-:S08]  /*0210*/  DADD R6, R4, -6.75539944105574400000e+15 ;  /* 0xc338000004067429 */ /* 0x000fd00000000000 */
[----:B------:R-:W-:Y:S01]  /*0220*/  DFMA R8, R6, -UR6, -R2 ;  /* 0x8000000606087c2b */ /* 0x000fe20008000802 */
[----:B------:R-:W-:Y:S01]  /*0230*/  UMOV UR6, 0x3b39803f ;  /* 0x3b39803f00067882 */ /* 0x000fe20000000000 */
[----:B------:R-:W-:-:S06]  /*0240*/  UMOV UR7, 0x3c7abc9e ;  /* 0x3c7abc9e00077882 */ /* 0x000fcc0000000000 */
[----:B------:R-:W-:Y:S01]  /*0250*/  DFMA R6, R6, -UR6, R8 ;  /* 0x8000000606067c2b */ /* 0x000fe20008000008 */
[----:B------:R-:W-:Y:S01]  /*0260*/  UMOV UR6, 0x69ce2bdf ;  /* 0x69ce2bdf00067882 */ /* 0x000fe20000000000 */
[----:B------:R-:W-:Y:S01]  /*0270*/  IMAD.MOV.U32 R8, RZ, RZ, -0x35dec16 ;  /* 0xfca213eaff087424 */ /* 0x000fe200078e00ff */
[----:B------:R-:W-:Y:S01]  /*0280*/  UMOV UR7, 0x3e5ade15 ;  /* 0x3e5ade1500077882 */ /* 0x000fe20000000000 */
[----:B------:R-:W-:-:S06]  /*0290*/  IMAD.MOV.U32 R9, RZ, RZ, 0x3e928af3 ;  /* 0x3e928af3ff097424 */ /* 0x000fcc00078e00ff */
[----:B------:R-:W-:Y:S01]  /*02a0*/  DFMA R8, R6, UR6, R8 ;  /* 0x0000000606087c2b */ /* 0x000fe20008000008 */
[----:B------:R-:W-:Y:S01]  /*02b0*/  UMOV UR6, 0x62401315 ;  /* 0x6240131500067882 */ /* 0x000fe20000000000 */
[----:B------:R-:W-:-:S06]  /*02c0*/  UMOV UR7, 0x3ec71dee ;  /* 0x3ec71dee00077882 */ /* 0x000fcc0000000000 */
[----:B------:R-:W-:Y:S01]  /*02d0*/  DFMA R8, R6, R8, UR6 ;  /* 0x0000000606087e2b */ /* 0x000fe20008000008 */
        /* <DEDUP_REMOVED lines=20> */
[----:B------:R-:W-:-:S08]  /*0420*/  DFMA R8, R6, R8, UR6 ;  /* 0x0000000606087e2b */ /* 0x000fd00008000008 */
[----:B------:R-:W-:-:S08]  /*0430*/  DFMA R8, R6, R8, 1 ;  /* 0x3ff000000608742b */ /* 0x000fd00000000008 */
[----:B------:R-:W-:-:S10]  /*0440*/  DFMA R8, R6, R8, 1 ;  /* 0x3ff000000608742b */ /* 0x000fd40000000008 */
[----:B------:R-:W-:Y:S02]  /*0450*/  IMAD R7, R4, 0x100000, R9 ;  /* 0x0010000004077824 */ /* 0x000fe400078e0209 */
[----:B------:R-:W-:Y:S01]  /*0460*/  IMAD.MOV.U32 R6, RZ, RZ, R8 ;  /* 0x000000ffff067224 */ /* 0x000fe200078e0008 */
[----:B------:R-:W-:Y:S06]  /*0470*/  @!P0 BRA `(.L_x_34) ;  /* 0x0000000000308947 */ /* 0x000fec0003800000 */
[----:B------:R-:W-:Y:S01]  /*0480*/  FSETP.GEU.AND P1, PT, |R11|, 4.2275390625, PT ;  /* 0x408748000b00780b */ /* 0x000fe20003f2e200 */
[C---:B------:R-:W-:Y:S02]  /*0490*/  DADD R6, -R2.reuse, +INF ;  /* 0x7ff0000002067429 */ /* 0x040fe40000000100 */
[----:B------:R-:W-:-:S08]  /*04a0*/  DSETP.GT.AND P0, PT, R2, RZ, PT ;  /* 0x000000ff0200722a */ /* 0x000fd00003f04000 */
[----:B------:R-:W-:Y:S02]  /*04b0*/  FSEL R6, R6, RZ, !P0 ;  /* 0x000000ff06067208 */ /* 0x000fe40004000000 */
[----:B------:R-:W-:Y:S02]  /*04c0*/  @!P1 LEA.HI R5, R4, R4, RZ, 0x1 ;  /* 0x0000000404059211 */ /* 0x000fe400078f08ff */
[----:B------:R-:W-:Y:S02]  /*04d0*/  FSEL R7, R7, RZ, !P0 ;  /* 0x000000ff07077208 */ /* 0x000fe40004000000 */
[----:B------:R-:W-:-:S05]  /*04e0*/  @!P1 SHF.R.S32.HI R5, RZ, 0x1, R5 ;  /* 0x00000001ff059819 */ /* 0x000fca0000011405 */
[----:B------:R-:W-:Y:S02]  /*04f0*/  @!P1 IMAD.IADD R2, R4, 0x1, -R5 ;  /* 0x0000000104029824 */ /* 0x000fe400078e0a05 */
[----:B------:R-:W-:-:S03]  /*0500*/  @!P1 IMAD R9, R5, 0x100000, R9 ;  /* 0x0010000005099824 */ /* 0x000fc600078e0209 */
[----:B------:R-:W-:Y:S01]  /*0510*/  @!P1 LEA R3, R2, 0x3ff00000, 0x14 ;  /* 0x3ff0000002039811 */ /* 0x000fe200078ea0ff */
[----:B------:R-:W-:-:S06]  /*0520*/  @!P1 IMAD.MOV.U32 R2, RZ, RZ, RZ ;  /* 0x000000ffff029224 */ /* 0x000fcc00078e00ff */
[----:B------:R-:W-:-:S11]  /*0530*/  @!P1 DMUL R6, R8, R2 ;  /* 0x0000000208069228 */ /* 0x000fd60000000000 */
.L_x_34:
[----:B------:R-:W-:Y:S05]  /*0540*/  BSYNC.RECONVERGENT B0 ;  /* 0x0000000000007941 */ /* 0x000fea0003800200 */
.L_x_33:
[----:B------:R-:W-:Y:S01]  /*0550*/  DADD R8, R6, 1 ;  /* 0x3ff0000006087429 */ /* 0x000fe20000000000 */
[----:B------:R-:W-:Y:S05]  /*0560*/  BSSY.RECONVERGENT B0, `(.L_x_35) ;  /* 0x000000e000007945 */ /* 0x000fea0003800200 */
[----:B------:R-:W0:Y:S04]  /*0570*/  MUFU.RCP64H R3, R9 ;  /* 0x0000000900037308 */ /* 0x000e280000001800 */
[----:B------:R-:W-:-:S05]  /*0580*/  VIADD R2, R9, 0x300402 ;  /* 0x0030040209027836 */ /* 0x000fca0000000000 */
[----:B------:R-:W-:Y:S01]  /*0590*/  FSETP.GEU.AND P0, PT, |R2|, 5.8789094863358348022e-39, PT ;  /* 0x004004020200780b */ /* 0x000fe20003f0e200 */
[----:B0-----:R-:W-:-:S08]  /*05a0*/  DFMA R4, -R8, R2, 1 ;  /* 0x3ff000000804742b */ /* 0x001fd00000000102 */
[----:B------:R-:W-:-:S08]  /*05b0*/  DFMA R4, R4, R4, R4 ;  /* 0x000000040404722b */ /* 0x000fd00000000004 */
[----:B------:R-:W-:-:S08]  /*05c0*/  DFMA R4, R2, R4, R2 ;  /* 0x000000040204722b */ /* 0x000fd00000000002 */
[----:B------:R-:W-:-:S08]  /*05d0*/  DFMA R6, -R8, R4, 1 ;  /* 0x3ff000000806742b */ /* 0x000fd00000000104 */
[----:B------:R-:W-:Y:S01]  /*05e0*/  DFMA R4, R4, R6, R4 ;  /* 0x000000060404722b */ /* 0x000fe20000000004 */
[----:B------:R-:W-:Y:S10]  /*05f0*/  @P0 BRA `(.L_x_36) ;  /* 0x0000000000100947 */ /* 0x000ff40003800000 */
[----:B------:R-:W-:-:S05]  /*0600*/  LOP3.LUT R2, R9, 0x7fffffff, RZ, 0xc0, !PT ;  /* 0x7fffffff09027812 */ /* 0x000fca00078ec0ff */
[----:B------:R-:W-:Y:S01]  /*0610*/  VIADD R3, R2, 0xfff00000 ;  /* 0xfff0000002037836 */ /* 0x000fe20000000000 */
[----:B------:R-:W-:-:S07]  /*0620*/  MOV R2, 0x640 ;  /* 0x0000064000027802 */ /* 0x000fce0000000f00 */
[----:B------:R-:W-:Y:S05]  /*0630*/  CALL.REL.NOINC `($__internal_1_$__cuda_sm20_dblrcp_rn_slowpath_v3) ;  /* 0x0000000400587944 */ /* 0x000fea0003c00000 */
.L_x_36:
[----:B------:R-:W-:Y:S05]  /*0640*/  BSYNC.RECONVERGENT B0 ;  /* 0x0000000000007941 */ /* 0x000fea0003800200 */
.L_x_35:
[----:B------:R-:W0:Y:S02]  /*0650*/  LDC.64 R2, c[0x0][0x388] ;  /* 0x0000e200ff027b82 */ /* 0x000e240000000a00 */
[----:B0-----:R-:W-:-:S05]  /*0660*/  IMAD.WIDE R2, R0, 0x8, R2 ;  /* 0x0000000800027825 */ /* 0x001fca00078e0202 */
[----:B------:R-:W-:Y:S01]  /*0670*/  STG.E.64 desc[UR4][R2.64], R4 ;  /* 0x0000000402007986 */ /* 0x000fe2000c101b04 */
[----:B------:R-:W-:Y:S05]  /*0680*/  EXIT ;  /* 0x000000000000794d */ /* 0x000fea0003800000 */
.L_x_32:
[----:B------:R-:W-:Y:S01]  /*0690*/  IMAD.MOV.U32 R4, RZ, RZ, 0x652b82fe ;  /* 0x652b82feff047424 */ /* 0x000fe200078e00ff */
[----:B------:R-:W-:Y:S01]  /*06a0*/  UMOV UR6, 0xfefa39ef ;  /* 0xfefa39ef00067882 */ /* 0x000fe20000000000 */
[----:B------:R-:W-:Y:S01]  /*06b0*/  IMAD.MOV.U32 R5, RZ, RZ, 0x3ff71547 ;  /* 0x3ff71547ff057424 */ /* 0x000fe200078e00ff */
[----:B------:R-:W-:Y:S01]  /*06c0*/  UMOV UR7, 0x3fe62e42 ;  /* 0x3fe62e4200077882 */ /* 0x000fe20000000000 */
[----:B------:R-:W-:Y:S01]  /*06d0*/  FSETP.GEU.AND P0, PT, |R3|, 4.1917929649353027344, PT ;  /* 0x4086232b0300780b */ /* 0x000fe20003f0e200 */
[----:B------:R-:W-:Y:S03]  /*06e0*/  BSSY.RECONVERGENT B0, `(.L_x_37) ;  /* 0x0000032000007945 */ /* 0x000fe60003800200 */
[----:B------:R-:W-:-:S08]  /*06f0*/  DFMA R4, R2, R4, 6.75539944105574400000e+15 ;  /* 0x433800000204742b */ /* 0x000fd00000000004 */
[----:B------:R-:W-:-:S08]  /*0700*/  DADD R6, R4, -6.75539944105574400000e+15 ;  /* 0xc338000004067429 */ /* 0x000fd00000000000 */
[----:B------:R-:W-:Y:S01]  /*0710*/  DFMA R8, R6, -UR6, R2 ;  /* 0x8000000606087c2b */ /* 0x000fe20008000002 */
        /* <DEDUP_REMOVED lines=37> */
[----:B------:R-:W-:Y:S02]  /*0970*/  FSETP.GEU.AND P0, PT, |R3|, 4.2275390625, PT ;  /* 0x408748000300780b */ /* 0x000fe40003f0e200 */
[----:B------:R-:W-:-:S11]  /*0980*/  CS2R R6, SRZ ;  /* 0x0000000000067805 */ /* 0x000fd6000001ff00 */
[----:B------:R-:W-:-:S04]  /*0990*/  @!P0 LEA.HI R2, R4, R4, RZ, 0x1 ;  /* 0x0000000404028211 */ /* 0x000fc800078f08ff */
[----:B------:R-:W-:-:S05]  /*09a0*/  @!P0 SHF.R.S32.HI R3, RZ, 0x1, R2 ;  /* 0x00000001ff038819 */ /* 0x000fca0000011402 */
[----:B------:R-:W-:Y:S02]  /*09b0*/  @!P0 IMAD.IADD R2, R4, 0x1, -R3 ;  /* 0x0000000104028824 */ /* 0x000fe400078e0a03 */
[----:B------:R-:W-:-:S03]  /*09c0*/  @!P0 IMAD R9, R3, 0x100000, R9 ;  /* 0x0010000003098824 */ /* 0x000fc600078e0209 */
[----:B------:R-:W-:Y:S01]  /*09d0*/  @!P0 LEA R3, R2, 0x3ff00000, 0x14 ;  /* 0x3ff0000002038811 */ /* 0x000fe200078ea0ff */
[----:B------:R-:W-:-:S06]  /*09e0*/  @!P0 IMAD.MOV.U32 R2, RZ, RZ, RZ ;  /* 0x000000ffff028224 */ /* 0x000fcc00078e00ff */
[----:B------:R-:W-:-:S11]  /*09f0*/  @!P0 DMUL R6, R8, R2 ;  /* 0x0000000208068228 */ /* 0x000fd60000000000 */
.L_x_38:
[----:B------:R-:W-:Y:S05]  /*0a00*/  BSYNC.RECONVERGENT B0 ;  /* 0x0000000000007941 */ /* 0x000fea0003800200 */
.L_x_37:
[----:B------:R-:W-:Y:S01]  /*0a10*/  DADD R8, R6, 1 ;  /* 0x3ff0000006087429 */ /* 0x000fe20000000000 */
[----:B------:R-:W-:Y:S01]  /*0a20*/  IMAD.MOV.U32 R2, RZ, RZ, 0x1 ;  /* 0x00000001ff027424 */ /* 0x000fe200078e00ff */
[----:B------:R-:W-:Y:S01]  /*0a30*/  FSETP.GEU.AND P1, PT, |R7|, 6.5827683646048100446e-37, PT ;  /* 0x036000000700780b */ /* 0x000fe20003f2e200 */
[----:B------:R-:W-:Y:S03]  /*0a40*/  BSSY.RECONVERGENT B0, `(.L_x_39) ;  /* 0x0000011000007945 */ /* 0x000fe60003800200 */
[----:B------:R-:W0:Y:S02]  /*0a50*/  MUFU.RCP64H R3, R9 ;  /* 0x0000000900037308 */ /* 0x000e240000001800 */
        /* <DEDUP_REMOVED lines=13> */
[----:B------:R-:W-:-:S07]  /*0b30*/  IMAD.MOV.U32 R5, RZ, RZ, R7 ;  /* 0x000000ffff057224 */ /* 0x000fce00078e0007 */
[----:B------:R-:W-:Y:S05]  /*0b40*/  CALL.REL.NOINC `($__internal_2_$__cuda_sm20_div_rn_f64_full) ;  /* 0x0000000000c47944 */ /* 0x000fea0003c00000 */
.L_x_40:
[----:B------:R-:W-:Y:S05]  /*0b50*/  BSYNC.RECONVERGENT B0 ;  /* 0x0000000000007941 */ /* 0x000fea0003800200 */
.L_x_39:
[----:B------:R-:W0:Y:S02]  /*0b60*/  LDC.64 R4, c[0x0][0x388] ;  /* 0x0000e200ff047b82 */ /* 0x000e240000000a00 */
[----:B0-----:R-:W-:-:S05]  /*0b70*/  IMAD.WIDE R4, R0, 0x8, R4 ;  /* 0x0000000800047825 */ /* 0x001fca00078e0204 */
[----:B------:R-:W-:Y:S01]  /*0b80*/  STG.E.64 desc[UR4][R4.64], R2 ;  /* 0x0000000204007986 */ /* 0x000fe2000c101b04 */
[----:B------:R-:W-:Y:S05]  /*0b90*/  EXIT ;  /* 0x000000000000794d */ /* 0x000fea0003800000 */
        .weak           $__internal_1_$__cuda_sm20_dblrcp_rn_slowpath_v3
        .type           $__internal_1_$__cuda_sm20_dblrcp_rn_slowpath_v3,@function
        .size           $__internal_1_$__cuda_sm20_dblrcp_rn_slowpath_v3,($__internal_2_$__cuda_sm20_div_rn_f64_full - $__internal_1_$__cuda_sm20_dblrcp_rn_slowpath_v3)
$__internal_1_$__cuda_sm20_dblrcp_rn_slowpath_v3:
[----:B------:R-:W-:Y:S01]  /*0ba0*/  IMAD.MOV.U32 R4, RZ, RZ, R8 ;  /* 0x000000ffff047224 */ /* 0x000fe200078e0008 */
[----:B------:R-:W-:Y:S01]  /*0bb0*/  BSSY.RECONVERGENT B1, `(.L_x_41) ;  /* 0x0000026000017945 */ /* 0x000fe20003800200 */
[----:B------:R-:W-:-:S06]  /*0bc0*/  IMAD.MOV.U32 R5, RZ, RZ, R9 ;  /* 0x000000ffff057224 */ /* 0x000fcc00078e0009 */
[----:B------:R-:W-:-:S14]  /*0bd0*/  DSETP.GTU.AND P0, PT, |R4|, +INF , PT ;  /* 0x7ff000000400742a */ /* 0x000fdc0003f0c200 */
[----:B------:R-:W-:Y:S05]  /*0be0*/  @P0 BRA `(.L_x_42) ;  /* 0x0000000000800947 */ /* 0x000fea0003800000 */
[----:B------:R-:W-:-:S05]  /*0bf0*/  LOP3.LUT R8, R9, 0x7fffffff, RZ, 0xc0, !PT ;  /* 0x7fffffff09087812 */ /* 0x000fca00078ec0ff */
[----:B------:R-:W-:-:S05]  /*0c00*/  VIADD R6, R8, 0xffffffff ;  /* 0xffffffff08067836 */ /* 0x000fca0000000000 */
[----:B------:R-:W-:-:S13]  /*0c10*/  ISETP.GE.U32.AND P0, PT, R6, 0x7fefffff, PT ;  /* 0x7fefffff0600780c */ /* 0x000fda0003f06070 */
[----:B------:R-:W-:Y:S01]  /*0c20*/  @P0 LOP3.LUT R7, R5, 0x7ff00000, RZ, 0x3c, !PT ;  /* 0x7ff0000005070812 */ /* 0x000fe200078e3cff */
[----:B------:R-:W-:Y:S01]  /*0c30*/  @P0 IMAD.MOV.U32 R6, RZ, RZ, RZ ;  /* 0x000000ffff060224 */ /* 0x000fe200078e00ff */
[----:B------:R-:W-:Y:S06]  /*0c40*/  @P0 BRA `(.L_x_43) ;  /* 0x0000000000700947 */ /* 0x000fec0003800000 */
[----:B------:R-:W-:-:S13]  /*0c50*/  ISETP.GE.U32.AND P0, PT, R8, 0x1000001, PT ;  /* 0x010000010800780c */ /* 0x000fda0003f06070 */
[----:B------:R-:W-:Y:S05]  /*0c60*/  @!P0 BRA `(.L_x_44) ;  /* 0x0000000000388947 */ /* 0x000fea0003800000 */
[----:B------:R-:W-:Y:S02]  /*0c70*/  VIADD R7, R5, 0xc0200000 ;  /* 0xc020000005077836 */ /* 0x000fe40000000000 */
[----:B------:R-:W-:Y:S02]  /*0c80*/  IMAD.MOV.U32 R6, RZ, RZ, R4 ;  /* 0x000000ffff067224 */ /* 0x000fe400078e0004 */
[----:B------:R-:W0:Y:S01]  /*0c90*/  MUFU.RCP64H R9, R7 ;  /* 0x0000000700097308 */ /* 0x000e220000001800 */
[----:B------:R-:W-:-:S06]  /*0ca0*/  IMAD.MOV.U32 R8, RZ, RZ, R3 ;  /* 0x000000ffff087224 */ /* 0x000fcc00078e0003 */
[----:B0-----:R-:W-:-:S08]  /*0cb0*/  DFMA R10, -R6, R8, 1 ;  /* 0x3ff00000060a742b */ /* 0x001fd00000000108 */
[----:B------:R-:W-:-:S08]  /*0cc0*/  DFMA R10, R10, R10, R10 ;  /* 0x0000000a0a0a722b */ /* 0x000fd0000000000a */
[----:B------:R-:W-:-:S08]  /*0cd0*/  DFMA R10, R8, R10, R8 ;  /* 0x0000000a080a722b */ /* 0x000fd00000000008 */
[----:B------:R-:W-:-:S08]  /*0ce0*/  DFMA R8, -R6, R10, 1 ;  /* 0x3ff000000608742b */ /* 0x000fd0000000010a */
[----:B------:R-:W-:-:S08]  /*0cf0*/  DFMA R8, R10, R8, R10 ;  /* 0x000000080a08722b */ /* 0x000fd0000000000a */
[----:B------:R-:W-:-:S08]  /*0d00*/  DMUL R8, R8, 2.2250738585072013831e-308 ;  /* 0x0010000008087828 */ /* 0x000fd00000000000 */
[----:B------:R-:W-:-:S08]  /*0d10*/  DFMA R4, -R4, R8, 1 ;  /* 0x3ff000000404742b */ /* 0x000fd00000000108 */
[----:B------:R-:W-:-:S08]  /*0d20*/  DFMA R4, R4, R4, R4 ;  /* 0x000000040404722b */ /* 0x000fd00000000004 */
[----:B------:R-:W-:Y:S01]  /*0d30*/  DFMA R6, R8, R4, R8 ;  /* 0x000000040806722b */ /* 0x000fe20000000008 */
[----:B------:R-:W-:Y:S10]  /*0d40*/  BRA `(.L_x_43) ;  /* 0x0000000000307947 */ /* 0x000ff40003800000 */
.L_x_44:
[----:B------:R-:W-:Y:S01]  /*0d50*/  DMUL R4, R4, 8.11296384146066816958e+31 ;  /* 0x4690000004047828 */ /* 0x000fe20000000000 */
[----:B------:R-:W-:-:S05]  /*0d60*/  IMAD.MOV.U32 R6, RZ, RZ, R3 ;  /* 0x000000ffff067224 */ /* 0x000fca00078e0003 */
[----:B------:R-:W0:Y:S02]  /*0d70*/  MUFU.RCP64H R7, R5 ;  /* 0x0000000500077308 */ /* 0x000e240000001800 */
[----:B0-----:R-:W-:-:S08]  /*0d80*/  DFMA R8, -R4, R6, 1 ;  /* 0x3ff000000408742b */ /* 0x001fd00000000106 */
[----:B------:R-:W-:-:S08]  /*0d90*/  DFMA R8, R8, R8, R8 ;  /* 0x000000080808722b */ /* 0x000fd00000000008 */
[----:B------:R-:W-:-:S08]  /*0da0*/  DFMA R8, R6, R8, R6 ;  /* 0x000000080608722b */ /* 0x000fd00000000006 */
[----:B------:R-:W-:-:S08]  /*0db0*/  DFMA R6, -R4, R8, 1 ;  /* 0x3ff000000406742b */ /* 0x000fd00000000108 */
[----:B------:R-:W-:-:S08]  /*0dc0*/  DFMA R6, R8, R6, R8 ;  /* 0x000000060806722b */ /* 0x000fd00000000008 */
[----:B------:R-:W-:Y:S01]  /*0dd0*/  DMUL R6, R6, 8.11296384146066816958e+31 ;  /* 0x4690000006067828 */ /* 0x000fe20000000000 */
[----:B------:R-:W-:Y:S10]  /*0de0*/  BRA `(.L_x_43) ;  /* 0x0000000000087947 */ /* 0x000ff40003800000 */
.L_x_42:
[----:B------:R-:W-:Y:S01]  /*0df0*/  LOP3.LUT R7, R5, 0x80000, RZ, 0xfc, !PT ;  /* 0x0008000005077812 */ /* 0x000fe200078efcff */
[----:B------:R-:W-:-:S07]  /*0e00*/  IMAD.MOV.U32 R6, RZ, RZ, R4 ;  /* 0x000000ffff067224 */ /* 0x000fce00078e0004 */
.L_x_43:
[----:B------:R-:W-:Y:S05]  /*0e10*/  BSYNC.RECONVERGENT B1 ;  /* 0x0000000000017941 */ /* 0x000fea0003800200 */
.L_x_41:
[----:B------:R-:W-:Y:S02]  /*0e20*/  IMAD.MOV.U32 R3, RZ, RZ, 0x0 ;  /* 0x00000000ff037424 */ /* 0x000fe400078e00ff */
[----:B------:R-:W-:Y:S02]  /*0e30*/  IMAD.MOV.U32 R4, RZ, RZ, R6 ;  /* 0x000000ffff047224 */ /* 0x000fe400078e0006 */
[----:B------:R-:W-:Y:S01]  /*0e40*/  IMAD.MOV.U32 R5, RZ, RZ, R7 ;  /* 0x000000ffff057224 */ /* 0x000fe200078e0007 */
[----:B------:R-:W-:Y:S06]  /*0e50*/  RET.REL.NODEC R2 `(sigmoidKernel) ;  /* 0xfffffff002687950 */ /* 0x000fec0003c3ffff */
        .weak           $__internal_2_$__cuda_sm20_div_rn_f64_full
        .type           $__internal_2_$__cuda_sm20_div_rn_f64_full,@function
        .size           $__internal_2_$__cuda_sm20_div_rn_f64_full,(.L_x_130 - $__internal_2_$__cuda_sm20_div_rn_f64_full)
$__internal_2_$__cuda_sm20_div_rn_f64_full:
[C---:B------:R-:W-:Y:S01]  /*0e60*/  FSETP.GEU.AND P0, PT, |R9|.reuse, 1.469367938527859385e-39, PT ;  /* 0x001000000900780b */ /* 0x040fe20003f0e200 */
[--C-:B------:R-:W-:Y:S01]  /*0e70*/  IMAD.MOV.U32 R6, RZ, RZ, R8.reuse ;  /* 0x000000ffff067224 */ /* 0x100fe200078e0008 */
[----:B------:R-:W-:Y:S01]  /*0e80*/  LOP3.LUT R2, R9, 0x800fffff, RZ, 0xc0, !PT ;  /* 0x800fffff09027812 */ /* 0x000fe200078ec0ff */
[----:B------:R-:W-:Y:S01]  /*0e90*/  IMAD.MOV.U32 R7, RZ, RZ, R9 ;  /* 0x000000ffff077224 */ /* 0x000fe200078e0009 */
[C---:B------:R-:W-:Y:S01]  /*0ea0*/  FSETP.GEU.AND P2, PT, |R5|.reuse, 1.469367938527859385e-39, PT ;  /* 0x001000000500780b */ /* 0x040fe20003f4e200 */
[----:B------:R-:W-:Y:S01]  /*0eb0*/  IMAD.MOV.U32 R16, RZ, RZ, 0x1 ;  /* 0x00000001ff107424 */ /* 0x000fe200078e00ff */
[----:B------:R-:W-:Y:S01]  /*0ec0*/  LOP3.LUT R3, R2, 0x3ff00000, RZ, 0xfc, !PT ;  /* 0x3ff0000002037812 */ /* 0x000fe200078efcff */
[----:B------:R-:W-:Y:S01]  /*0ed0*/  IMAD.MOV.U32 R2, RZ, RZ, R8 ;  /* 0x000000ffff027224 */ /* 0x000fe200078e0008 */
[----:B------:R-:W-:Y:S01]  /*0ee0*/  LOP3.LUT R11, R5, 0x7ff00000, RZ, 0xc0, !PT ;  /* 0x7ff00000050b7812 */ /* 0x000fe200078ec0ff */
[----:B------:R-:W-:Y:S01]  /*0ef0*/  BSSY.RECONVERGENT B1, `(.L_x_45) ;  /* 0x0000051000017945 */ /* 0x000fe20003800200 */
[----:B------:R-:W-:-:S03]  /*0f00*/  LOP3.LUT R14, R9, 0x7ff00000, RZ, 0xc0, !PT ;  /* 0x7ff00000090e7812 */ /* 0x000fc600078ec0ff */
[----:B------:R-:W-:Y:S01]  /*0f10*/  @!P0 DMUL R2, R6, 8.98846567431157953865e+307 ;  /* 0x7fe0000006028828 */ /* 0x000fe20000000000 */
[----:B------:R-:W-:-:S03]  /*0f20*/  ISETP.GE.U32.AND P1, PT, R11, R14, PT ;  /* 0x0000000e0b00720c */ /* 0x000fc60003f26070 */
[----:B------:R-:W-:Y:S02]  /*0f30*/  @!P2 LOP3.LUT R8, R7, 0x7ff00000, RZ, 0xc0, !PT ;  /* 0x7ff000000708a812 */ /* 0x000fe400078ec0ff */
[----:B------:R-:W0:Y:S02]  /*0f40*/  MUFU.RCP64H R17, R3 ;  /* 0x0000000300117308 */ /* 0x000e240000001800 */
[----:B------:R-:W-:Y:S01]  /*0f50*/  @!P2 ISETP.GE.U32.AND P3, PT, R11, R8, PT ;  /* 0x000000080b00a20c */ /* 0x000fe20003f66070 */
[----:B------:R-:W-:Y:S01]  /*0f60*/  IMAD.MOV.U32 R8, RZ, RZ, R4 ;  /* 0x000000ffff087224 */ /* 0x000fe200078e0004 */
[----:B0-----:R-:W-:-:S08]  /*0f70*/  DFMA R12, R16, -R2, 1 ;  /* 0x3ff00000100c742b */ /* 0x001fd00000000802 */
[----:B------:R-:W-:Y:S01]  /*0f80*/  DFMA R18, R12, R12, R12 ;  /* 0x0000000c0c12722b */ /* 0x000fe2000000000c */
[----:B------:R-:W-:-:S05]  /*0f90*/  IMAD.MOV.U32 R12, RZ, RZ, 0x1ca00000 ;  /* 0x1ca00000ff0c7424 */ /* 0x000fca00078e00ff */
[C---:B------:R-:W-:Y:S02]  /*0fa0*/  @!P2 SEL R13, R12.reuse, 0x63400000, !P3 ;  /* 0x634000000c0da807 */ /* 0x040fe40005800000 */
[----:B------:R-:W-:Y:S01]  /*0fb0*/  DFMA R16, R16, R18, R16 ;  /* 0x000000121010722b */ /* 0x000fe20000000010 */
[----:B------:R-:W-:Y:S01]  /*0fc0*/  SEL R9, R12, 0x63400000, !P1 ;  /* 0x634000000c097807 */ /* 0x000fe20004800000 */
[----:B------:R-:W-:Y:S01]  /*0fd0*/  @!P2 IMAD.MOV.U32 R18, RZ, RZ, RZ ;  /* 0x000000ffff12a224 */ /* 0x000fe200078e00ff */
[--C-:B------:R-:W-:Y:S02]  /*0fe0*/  @!P2 LOP3.LUT R13, R13, 0x80000000, R5.reuse, 0xf8, !PT ;  /* 0x800000000d0da812 */ /* 0x100fe400078ef805 */
[----:B------:R-:W-:Y:S02]  /*0ff0*/  LOP3.LUT R9, R9, 0x800fffff, R5, 0xf8, !PT ;  /* 0x800fffff09097812 */ /* 0x000fe400078ef805 */
[----:B------:R-:W-:Y:S01]  /*1000*/  @!P2 LOP3.LUT R19, R13, 0x100000, RZ, 0xfc, !PT ;  /* 0x001000000d13a812 */ /* 0x000fe200078efcff */
[----:B------:R-:W-:-:S05]  /*1010*/  DFMA R20, R16, -R2, 1 ;  /* 0x3ff000001014742b */ /* 0x000fca0000000802 */
[----:B------:R-:W-:-:S03]  /*1020*/  @!P2 DFMA R8, R8, 2, -R18 ;  /* 0x400000000808a82b */ /* 0x000fc60000000812 */
[----:B------:R-:W-:Y:S01]  /*1030*/  DFMA R16, R16, R20, R16 ;  /* 0x000000141010722b */ /* 0x000fe20000000010 */
[----:B------:R-:W-:Y:S02]  /*1040*/  IMAD.MOV.U32 R21, RZ, RZ, R11 ;  /* 0x000000ffff157224 */ /* 0x000fe400078e000b */
[----:B------:R-:W-:Y:S01]  /*1050*/  IMAD.MOV.U32 R20, RZ, RZ, R14 ;  /* 0x000000ffff147224 */ /* 0x000fe200078e000e */
[----:B------:R-:W-:-:S03]  /*1060*/  @!P0 LOP3.LUT R20, R3, 0x7ff00000, RZ, 0xc0, !PT ;  /* 0x7ff0000003148812 */ /* 0x000fc600078ec0ff */
[----:B------:R-:W-:Y:S01]  /*1070*/  @!P2 LOP3.LUT R21, R9, 0x7ff00000, RZ, 0xc0, !PT ;  /* 0x7ff000000915a812 */ /* 0x000fe200078ec0ff */
[----:B------:R-:W-:Y:S01]  /*1080*/  DMUL R18, R16, R8 ;  /* 0x0000000810127228 */ /* 0x000fe20000000000 */
[----:B------:R-:W-:-:S03]  /*1090*/  VIADD R22, R20, 0xffffffff ;  /* 0xffffffff14167836 */ /* 0x000fc60000000000 */
[----:B------:R-:W-:-:S04]  /*10a0*/  VIADD R13, R21, 0xffffffff ;  /* 0xffffffff150d7836 */ /* 0x000fc80000000000 */
[----:B------:R-:W-:Y:S01]  /*10b0*/  DFMA R14, R18, -R2, R8 ;  /* 0x80000002120e722b */ /* 0x000fe20000000008 */
[----:B------:R-:W-:-:S04]  /*10c0*/  ISETP.GT.U32.AND P0, PT, R13, 0x7feffffe, PT ;  /* 0x7feffffe0d00780c */ /* 0x000fc80003f04070 */
[----:B------:R-:W-:-:S03]  /*10d0*/  ISETP.GT.U32.OR P0, PT, R22, 0x7feffffe, P0 ;  /* 0x7feffffe1600780c */ /* 0x000fc60000704470 */
[----:B------:R-:W-:-:S10]  /*10e0*/  DFMA R14, R16, R14, R18 ;  /* 0x0000000e100e722b */ /* 0x000fd40000000012 */
[----:B------:R-:W-:Y:S05]  /*10f0*/  @P0 BRA `(.L_x_46) ;  /* 0x00000000006c0947 */ /* 0x000fea0003800000 */
[----:B------:R-:W-:-:S04]  /*1100*/  LOP3.LUT R16, R7, 0x7ff00000, RZ, 0xc0, !PT ;  /* 0x7ff0000007107812 */ /* 0x000fc800078ec0ff */
[CC--:B------:R-:W-:Y:S02]  /*1110*/  VIADDMNMX R4, R11.reuse, -R16.reuse, 0xb9600000, !PT ;  /* 0xb96000000b047446 */ /* 0x0c0fe40007800910 */
[----:B------:R-:W-:Y:S02]  /*1120*/  ISETP.GE.U32.AND P0, PT, R11, R16, PT ;  /* 0x000000100b00720c */ /* 0x000fe40003f06070 */
[----:B------:R-:W-:Y:S02]  /*1130*/  VIMNMX R4, PT, PT, R4, 0x46a00000, PT ;  /* 0x46a0000004047848 */ /* 0x000fe40003fe0100 */
[----:B------:R-:W-:-:S05]  /*1140*/  SEL R11, R12, 0x63400000, !P0 ;  /* 0x634000000c0b7807 */ /* 0x000fca0004000000 */
[----:B------:R-:W-:Y:S02]  /*1150*/  IMAD.IADD R11, R4, 0x1, -R11 ;  /* 0x00000001040b7824 */ /* 0x000fe400078e0a0b */
[----:B------:R-:W-:Y:S02]  /*1160*/  IMAD.MOV.U32 R4, RZ, RZ, RZ ;  /* 0x000000ffff047224 */ /* 0x000fe400078e00ff */
        /* <DEDUP_REMOVED lines=20> */
.L_x_46:
        /* <DEDUP_REMOVED lines=16> */
.L_x_49:
[----:B------:R-:W-:Y:S01]  /*13b0*/  LOP3.LUT R13, R7, 0x80000, RZ, 0xfc, !PT ;  /* 0x00080000070d7812 */ /* 0x000fe200078efcff */
[----:B------:R-:W-:Y:S01]  /*13c0*/  IMAD.MOV.U32 R12, RZ, RZ, R6 ;  /* 0x000000ffff0c7224 */ /* 0x000fe200078e0006 */
[----:B------:R-:W-:Y:S06]  /*13d0*/  BRA `(.L_x_47) ;  /* 0x0000000000087947 */ /* 0x000fec0003800000 */
.L_x_48:
[----:B------:R-:W-:Y:S01]  /*13e0*/  LOP3.LUT R13, R5, 0x80000, RZ, 0xfc, !PT ;  /* 0x00080000050d7812 */ /* 0x000fe200078efcff */
[----:B------:R-:W-:-:S07]  /*13f0*/  IMAD.MOV.U32 R12, RZ, RZ, R4 ;  /* 0x000000ffff0c7224 */ /* 0x000fce00078e0004 */
.L_x_47:
[----:B------:R-:W-:Y:S05]  /*1400*/  BSYNC.RECONVERGENT B1 ;  /* 0x0000000000017941 */ /* 0x000fea0003800200 */
.L_x_45:
[----:B------:R-:W-:Y:S02]  /*1410*/  IMAD.MOV.U32 R11, RZ, RZ, 0x0 ;  /* 0x00000000ff0b7424 */ /* 0x000fe400078e00ff */
[----:B------:R-:W-:Y:S02]  /*1420*/  IMAD.MOV.U32 R2, RZ, RZ, R12 ;  /* 0x000000ffff027224 */ /* 0x000fe400078e000c */
[----:B------:R-:W-:Y:S01]  /*1430*/  IMAD.MOV.U32 R3, RZ, RZ, R13 ;  /* 0x000000ffff037224 */ /* 0x000fe200078e000d */
[----:B------:R-:W-:Y:S06]  /*1440*/  RET.REL.NODEC R10 `(sigmoidKernel) ;  /* 0xffffffe80aec7950 */ /* 0x000fec0003c3ffff */
.L_x_50:
        /* <DEDUP_REMOVED lines=11> */
.L_x_130:


//--------------------- .text.gemvRowMajor        --------------------------
	.section	.text.gemvRowMajor,"ax",@progbits
	.align	128
        .global         gemvRowMajor
        .type           gemvRowMajor,@function
        .size           gemvRowMajor,(.L_x_145 - gemvRowMajor)
        .other          gemvRowMajor,@"STO_CUDA_ENTRY STV_DEFAULT"
gemvRowMajor:
.text.gemvRowMajor:
        /* <DEDUP_REMOVED lines=8> */
[----:B------:R-:W0:Y:S01]  /*0080*/  LDCU UR6, c[0x0][0x39c] ;  /* 0x00007380ff0677ac */ /* 0x000e220008000800 */
[----:B------:R-:W-:Y:S01]  /*0090*/  CS2R R26, SRZ ;  /* 0x00000000001a7805 */ /* 0x000fe2000001ff00 */
[----:B------:R-:W1:Y:S01]  /*00a0*/  LDCU.64 UR10, c[0x0][0x358] ;  /* 0x00006b00ff0a77ac */ /* 0x000e620008000a00 */
[----:B0-----:R-:W-:-:S09]  /*00b0*/  UISETP.GE.AND UP0, UPT, UR6, 0x1, UPT ;  /* 0x000000010600788c */ /* 0x001fd2000bf06270 */
[----:B-1----:R-:W-:Y:S05]  /*00c0*/  BRA.U !UP0, `(.L_x_51) ;  /* 0x00000009089c7547 */ /* 0x002fea000b800000 */
[----:B------:R-:W-:Y:S02]  /*00d0*/  UISETP.GE.U32.AND UP1, UPT, UR6, 0x10, UPT ;  /* 0x000000100600788c */ /* 0x000fe4000bf26070 */
[----:B------:R-:W-:Y:S01]  /*00e0*/  IMAD R3, R0, UR6, RZ ;  /* 0x0000000600037c24 */ /* 0x000fe2000f8e02ff */
[----:B------:R-:W-:Y:S01]  /*00f0*/  ULOP3.LUT UR7, UR6, 0xf, URZ, 0xc0, !UPT ;  /* 0x0000000f06077892 */ /* 0x000fe2000f8ec0ff */
[----:B------:R-:W-:Y:S01]  /*0100*/  IMAD.MOV.U32 R2, RZ, RZ, RZ ;  /* 0x000000ffff027224 */ /* 0x000fe200078e00ff */
[----:B------:R-:W-:Y:S02]  /*0110*/  CS2R R26, SRZ ;  /* 0x00000000001a7805 */ /* 0x000fe4000001ff00 */
[----:B------:R-:W-:Y:S01]  /*0120*/  SHF.R.S32.HI R28, RZ, 0x1f, R3 ;  /* 0x0000001fff1c7819 */ /* 0x000fe20000011403 */
[----:B------:R-:W-:Y:S01]  /*0130*/  UISETP.NE.AND UP0, UPT, UR7, URZ, UPT ;  /* 0x000000ff0700728c */ /* 0x000fe2000bf05270 */
[----:B------:R-:W-:Y:S10]  /*0140*/  BRA.U !UP1, `(.L_x_52) ;  /* 0x0000000509207547 */ /* 0x000ff4000b800000 */
[----:B------:R-:W0:Y:S01]  /*0150*/  LDCU.128 UR12, c[0x0][0x380] ;  /* 0x00007000ff0c77ac */ /* 0x000e220008000c00 */
[----:B------:R-:W-:Y:S01]  /*0160*/  CS2R R26, SRZ ;  /* 0x00000000001a7805 */ /* 0x000fe2000001ff00 */
[----:B------:R-:W-:-:S04]  /*0170*/  ULOP3.LUT UR8, UR6, 0x7ffffff0, URZ, 0xc0, !UPT ;  /* 0x7ffffff006087892 */ /* 0x000fc8000f8ec0ff */
[----:B------:R-:W-:Y:S02]  /*0180*/  UIADD3 UR9, UPT, UPT, -UR8, URZ, URZ ;  /* 0x000000ff08097290 */ /* 0x000fe4000fffe1ff */
[----:B------:R-:W-:Y:S01]  /*0190*/  IMAD.U32 R2, RZ, RZ, UR8 ;  /* 0x00000008ff027e24 */ /* 0x000fe2000f8e00ff */
[----:B0-----:R-:W-:Y:S01]  /*01a0*/  UIADD3 UR4, UP1, UPT, UR14, 0x40, URZ ;  /* 0x000000400e047890 */ /* 0x001fe2000ff3e0ff */
[----:B------:R-:W-:-:S03]  /*01b0*/  LEA R12, P0, R3, UR12, 0x3 ;  /* 0x0000000c030c7c11 */ /* 0x000fc6000f8018ff */
[----:B------:R-:W-:Y:S01]  /*01c0*/  UIADD3.X UR5, UPT, UPT, URZ, UR15, URZ, UP1, !UPT ;  /* 0x0000000fff057290 */ /* 0x000fe20008ffe4ff */
[----:B------:R-:W-:Y:S01]  /*01d0*/  LEA.HI.X R13, R3, UR13, R28, 0x3, P0 ;  /* 0x0000000d030d7c11 */ /* 0x000fe200080f1c1c */
[----:B------:R-:W-:Y:S01]  /*01e0*/  IMAD.U32 R10, RZ, RZ, UR4 ;  /* 0x00000004ff0a7e24 */ /* 0x000fe2000f8e00ff */
[----:B------:R-:W-:-:S03]  /*01f0*/  IADD3 R12, P0, PT, R12, 0x40, RZ ;  /* 0x000000400c0c7810 */ /* 0x000fc60007f1e0ff */
[----:B------:R-:W-:Y:S02]  /*0200*/  MOV R11, UR5 ;  /* 0x00000005000b7c02 */ /* 0x000fe40008000f00 */
[----:B------:R-:W-:-:S08]  /*0210*/  IMAD.X R13, RZ, RZ, R13, P0 ;  /* 0x000000ffff0d7224 */ /* 0x000fd000000e060d */
.L_x_53:
[----:B------:R-:W-:Y:S01]  /*0220*/  IMAD.MOV.U32 R4, RZ, RZ, R12 ;  /* 0x000000ffff047224 */ /* 0x000fe200078e000c */
[----:B------:R-:W-:Y:S01]  /*0230*/  MOV R7, R11 ;  /* 0x0000000b00077202 */ /* 0x000fe20000000f00 */
[----:B------:R-:W-:Y:S02]  /*0240*/  IMAD.MOV.U32 R5, RZ, RZ, R13 ;  /* 0x000000ffff057224 */ /* 0x000fe400078e000d */
[----:B------:R-:W-:-:S03]  /*0250*/  IMAD.MOV.U32 R6, RZ, RZ, R10 ;  /* 0x000000ffff067224 */ /* 0x000fc600078e000a */
[----:B------:R-:W2:Y:S04]  /*0260*/  LDG.E.64 R14, desc[UR10][R4.64+-0x40] ;  /* 0xffffc00a040e7981 */ /* 0x000ea8000c1e1b00 */
[----:B------:R-:W2:Y:S04]  /*0270*/  LDG.E.64 R8, desc[UR10][R6.64+-0x40] ;  /* 0xffffc00a06087981 */ /* 0x000ea8000c1e1b00 */
[----:B------:R-:W3:Y:S04]  /*0280*/  LDG.E.64 R12, desc[UR10][R4.64+-0x38] ;  /* 0xffffc80a040c7981 */ /* 0x000ee8000c1e1b00 */
[----:B------:R-:W3:Y:S04]  /*0290*/  LDG.E.64 R22, desc[UR10][R6.64+-0x38] ;  /* 0xffffc80a06167981 */ /* 0x000ee8000c1e1b00 */
[----:B------:R-:W4:Y:S04]  /*02a0*/  LDG.E.64 R10, desc[UR10][R4.64+-0x30] ;  /* 0xffffd00a040a7981 */ /* 0x000f28000c1e1b00 */
[----:B------:R-:W4:Y:S04]  /*02b0*/  LDG.E.64 R20, desc[UR10][R6.64+-0x30] ;  /* 0xffffd00a06147981 */ /* 0x000f28000c1e1b00 */
[----:B------:R-:W5:Y:S04]  /*02c0*/  LDG.E.64 R18, desc[UR10][R4.64+-0x28] ;  /* 0xffffd80a04127981 */ /* 0x000f68000c1e1b00 */
[----:B------:R-:W5:Y:S04]  /*02d0*/  LDG.E.64 R16, desc[UR10][R6.64+-0x28] ;  /* 0xffffd80a06107981 */ /* 0x000f68000c1e1b00 */
[----:B------:R-:W5:Y:S01]  /*02e0*/  LDG.E.64 R24, desc[UR10][R6.64+-0x18] ;  /* 0xffffe80a06187981 */ /* 0x000f62000c1e1b00 */
[----:B--2---:R-:W-:-:S03]  /*02f0*/  DFMA R26, R14, R8, R26 ;  /* 0x000000080e1a722b */ /* 0x004fc6000000001a */
[----:B------:R-:W2:Y:S04]  /*0300*/  LDG.E.64 R8, desc[UR10][R4.64+-0x20] ;  /* 0xffffe00a04087981 */ /* 0x000ea8000c1e1b00 */
[----:B------:R-:W2:Y:S01]  /*0310*/  LDG.E.64 R14, desc[UR10][R6.64+-0x20] ;  /* 0xffffe00a060e7981 */ /* 0x000ea2000c1e1b00 */
[----:B---3--:R-:W-:-:S03]  /*0320*/  DFMA R22, R12, R22, R26 ;  /* 0x000000160c16722b */ /* 0x008fc6000000001a */
[----:B------:R-:W3:Y:S04]  /*0330*/  LDG.E.64 R12, desc[UR10][R4.64+-0x18] ;  /* 0xffffe80a040c7981 */ /* 0x000ee8000c1e1b00 */
[----:B------:R-:W3:Y:S01]  /*0340*/  LDG.E.64 R26, desc[UR10][R4.64+0x38] ;  /* 0x0000380a041a7981 */ /* 0x000ee2000c1e1b00 */
[----:B----4-:R-:W-:-:S03]  /*0350*/  DFMA R20, R10, R20, R22 ;  /* 0x000000140a14722b */ /* 0x010fc60000000016 */
[----:B------:R-:W4:Y:S04]  /*0360*/  LDG.E.64 R10, desc[UR10][R4.64+-0x10] ;  /* 0xfffff00a040a7981 */ /* 0x000f28000c1e1b00 */
[----:B------:R-:W4:Y:S01]  /*0370*/  LDG.E.64 R22, desc[UR10][R6.64+-0x10] ;  /* 0xfffff00a06167981 */ /* 0x000f22000c1e1b00 */
[----:B-----5:R-:W-:-:S03]  /*0380*/  DFMA R16, R18, R16, R20 ;  /* 0x000000101210722b */ /* 0x020fc60000000014 */
        /* <DEDUP_REMOVED lines=24> */
[----:B------:R-:W5:Y:S01]  /*0510*/  LDG.E.64 R20, desc[UR10][R6.64+0x38] ;  /* 0x0000380a06147981 */ /* 0x000f62000c1e1b00 */
[----:B------:R-:W-:-:S04]  /*0520*/  UIADD3 UR9, UPT, UPT, UR9, 0x10, URZ ;  /* 0x0000001009097890 */ /* 0x000fc8000fffe0ff */
[----:B------:R-:W-:Y:S01]  /*0530*/  UISETP.NE.AND UP1, UPT, UR9, URZ, UPT ;  /* 0x000000ff0900728c */ /* 0x000fe2000bf25270 */
[----:B--2---:R-:W-:-:S08]  /*0540*/  DFMA R8, R18, R8, R22 ;  /* 0x000000081208722b */ /* 0x004fd00000000016 */
[----:B---3--:R-:W-:-:S08]  /*0550*/  DFMA R8, R14, R16, R8 ;  /* 0x000000100e08722b */ /* 0x008fd00000000008 */
[----:B----4-:R-:W-:Y:S01]  /*0560*/  DFMA R8, R10, R12, R8 ;  /* 0x0000000c0a08722b */ /* 0x010fe20000000008 */
[----:B------:R-:W-:Y:S02]  /*0570*/  IADD3 R12, P0, PT, R4, 0x80, RZ ;  /* 0x00000080040c7810 */ /* 0x000fe40007f1e0ff */
[----:B------:R-:W-:-:S05]  /*0580*/  IADD3 R10, P1, PT, R6, 0x80, RZ ;  /* 0x00000080060a7810 */ /* 0x000fca0007f3e0ff */
[----:B-----5:R-:W-:Y:S01]  /*0590*/  DFMA R26, R26, R20, R8 ;  /* 0x000000141a1a722b */ /* 0x020fe20000000008 */
[----:B------:R-:W-:Y:S02]  /*05a0*/  IMAD.X R13, RZ, RZ, R5, P0 ;  /* 0x000000ffff0d7224 */ /* 0x000fe400000e0605 */
[----:B------:R-:W-:Y:S01]  /*05b0*/  IMAD.X R11, RZ, RZ, R7, P1 ;  /* 0x000000ffff0b7224 */ /* 0x000fe200008e0607 */
[----:B------:R-:W-:Y:S07]  /*05c0*/  BRA.U UP1, `(.L_x_53) ;  /* 0xfffffffd01147547 */ /* 0x000fee000b83ffff */
.L_x_52:
[----:B------:R-:W-:Y:S05]  /*05d0*/  BRA.U !UP0, `(.L_x_51) ;  /* 0x0000000508587547 */ /* 0x000fea000b800000 */
[----:B------:R-:W-:Y:S02]  /*05e0*/  UISETP.GE.U32.AND UP0, UPT, UR7, 0x8, UPT ;  /* 0x000000080700788c */ /* 0x000fe4000bf06070 */
[----:B------:R-:W-:-:S04]  /*05f0*/  ULOP3.LUT UR5, UR6, 0x7, URZ, 0xc0, !UPT ;  /* 0x0000000706057892 */ /* 0x000fc8000f8ec0ff */
[----:B------:R-:W-:-:S03]  /*0600*/  UISETP.NE.AND UP1, UPT, UR5, URZ, UPT ;  /* 0x000000ff0500728c */ /* 0x000fc6000bf25270 */
[----:B------:R-:W-:Y:S08]  /*0610*/  BRA.U !UP0, `(.L_x_54) ;  /* 0x0000000108807547 */ /* 0x000ff0000b800000 */
[----:B------:R-:W0:Y:S01]  /*0620*/  LDC.64 R4, c[0x0][0x388] ;  /* 0x0000e200ff047b82 */ /* 0x000e220000000a00 */
[----:B------:R-:W1:Y:S01]  /*0630*/  LDCU.64 UR8, c[0x0][0x380] ;  /* 0x00007000ff0877ac */ /* 0x000e620008000a00 */
[----:B------:R-:W-:-:S05]  /*0640*/  IADD3 R6, P0, PT, R3, R2, RZ ;  /* 0x0000000203067210 */ /* 0x000fca0007f1e0ff */
[----:B------:R-:W-:Y:S01]  /*0650*/  IMAD.X R7, RZ, RZ, R28, P0 ;  /* 0x000000ffff077224 */ /* 0x000fe200000e061c */
[----:B-1----:R-:W-:-:S04]  /*0660*/  LEA R24, P0, R6, UR8, 0x3 ;  /* 0x0000000806187c11 */ /* 0x002fc8000f8018ff */
[----:B------:R-:W-:Y:S01]  /*0670*/  LEA.HI.X R25, R6, UR9, R7, 0x3, P0 ;  /* 0x0000000906197c11 */ /* 0x000fe200080f1c07 */
[----:B0-----:R-:W-:-:S04]  /*0680*/  IMAD.WIDE.U32 R4, R2, 0x8, R4 ;  /* 0x0000000802047825 */ /* 0x001fc800078e0004 */
        /* <DEDUP_REMOVED lines=17> */
[----:B------:R-:W4:Y:S04]  /*07a0*/  LDG.E.64 R6, desc[UR10][R24.64+0x30] ;  /* 0x0000300a18067981 */ /* 0x000f28000c1e1b00 */
[----:B------:R-:W4:Y:S01]  /*07b0*/  LDG.E.64 R4, desc[UR10][R4.64+0x38] ;  /* 0x0000380a04047981 */ /* 0x000f22000c1e1b00 */
[----:B-----5:R-:W-:Y:S01]  /*07c0*/  DFMA R18, R18, R20, R22 ;  /* 0x000000141212722b */ /* 0x020fe20000000016 */
[----:B------:R-:W-:-:S07]  /*07d0*/  IADD3 R2, PT, PT, R2, 0x8, RZ ;  /* 0x0000000802027810 */ /* 0x000fce0007ffe0ff */
[----:B--2---:R-:W-:-:S08]  /*07e0*/  DFMA R14, R14, R16, R18 ;  /* 0x000000100e0e722b */ /* 0x004fd00000000012 */
[----:B---3--:R-:W-:-:S08]  /*07f0*/  DFMA R10, R10, R12, R14 ;  /* 0x0000000c0a0a722b */ /* 0x008fd0000000000e */
[----:B----4-:R-:W-:-:S08]  /*0800*/  DFMA R6, R6, R8, R10 ;  /* 0x000000080606722b */ /* 0x010fd0000000000a */
[----:B------:R-:W-:-:S11]  /*0810*/  DFMA R26, R26, R4, R6 ;  /* 0x000000041a1a722b */ /* 0x000fd60000000006 */
.L_x_54:
        /* <DEDUP_REMOVED lines=19> */
[----:B------:R-:W5:Y:S01]  /*0950*/  LDG.E.64 R20, desc[UR10][R16.64+0x18] ;  /* 0x0000180a10147981 */ /* 0x000f62000c1e1b00 */
[----:B------:R-:W-:Y:S01]  /*0960*/  VIADD R2, R2, 0x4 ;  /* 0x0000000402027836 */ /* 0x000fe20000000000 */
[----:B--2---:R-:W-:-:S08]  /*0970*/  DFMA R4, R6, R4, R26 ;  /* 0x000000040604722b */ /* 0x004fd0000000001a */
[----:B---3--:R-:W-:-:S08]  /*0980*/  DFMA R4, R10, R8, R4 ;  /* 0x000000080a04722b */ /* 0x008fd00000000004 */
[----:B----4-:R-:W-:-:S08]  /*0990*/  DFMA R4, R14, R12, R4 ;  /* 0x0000000c0e04722b */ /* 0x010fd00000000004 */
[----:B-----5:R-:W-:-:S11]  /*09a0*/  DFMA R26, R20, R18, R4 ;  /* 0x00000012141a722b */ /* 0x020fd60000000004 */
.L_x_55:
[----:B------:R-:W-:Y:S05]  /*09b0*/  BRA.U !UP1, `(.L_x_51) ;  /* 0x0000000109607547 */ /* 0x000fea000b800000 */
[----:B------:R-:W0:Y:S01]  /*09c0*/  LDC.64 R4, c[0x0][0x388] ;  /* 0x0000e200ff047b82 */ /* 0x000e220000000a00 */
[----:B------:R-:W1:Y:S01]  /*09d0*/  LDCU.64 UR6, c[0x0][0x380] ;  /* 0x00007000ff0677ac */ /* 0x000e620008000a00 */
[----:B------:R-:W-:Y:S01]  /*09e0*/  IADD3 R7, P0, PT, R3, R2, RZ ;  /* 0x0000000203077210 */ /* 0x000fe20007f1e0ff */
[----:B------:R-:W-:-:S04]  /*09f0*/  UIADD3 UR4, UPT, UPT, -UR4, URZ, URZ ;  /* 0x000000ff04047290 */ /* 0x000fc8000fffe1ff */
[----:B------:R-:W-:Y:S01]  /*0a00*/  IMAD.X R28, RZ, RZ, R28, P0 ;  /* 0x000000ffff1c7224 */ /* 0x000fe200000e061c */
[----:B-1----:R-:W-:-:S04]  /*0a10*/  LEA R6, P0, R7, UR6, 0x3 ;  /* 0x0000000607067c11 */ /* 0x002fc8000f8018ff */
[----:B------:R-:W-:Y:S01]  /*0a20*/  LEA.HI.X R7, R7, UR7, R28, 0x3, P0 ;  /* 0x0000000707077c11 */ /* 0x000fe200080f1c1c */
[----:B0-----:R-:W-:-:S04]  /*0a30*/  IMAD.WIDE.U32 R2, R2, 0x8, R4 ;  /* 0x0000000802027825 */ /* 0x001fc800078e0004 */
[----:B------:R-:W-:Y:S01]  /*0a40*/  IMAD.MOV.U32 R9, RZ, RZ, R3 ;  /* 0x000000ffff097224 */ /* 0x000fe200078e0003 */
[----:B------:R-:W-:-:S07]  /*0a50*/  MOV R8, R2 ;  /* 0x0000000200087202 */ /* 0x000fce0000000f00 */
.L_x_56:
[----:B------:R-:W-:Y:S01]  /*0a60*/  IMAD.MOV.U32 R2, RZ, RZ, R6 ;  /* 0x000000ffff027224 */ /* 0x000fe200078e0006 */
[----:B------:R-:W-:Y:S01]  /*0a70*/  MOV R3, R7 ;  /* 0x0000000700037202 */ /* 0x000fe20000000f00 */
[----:B------:R-:W-:Y:S02]  /*0a80*/  IMAD.MOV.U32 R4, RZ, RZ, R8 ;  /* 0x000000ffff047224 */ /* 0x000fe400078e0008 */
[----:B------:R-:W-:-:S03]  /*0a90*/  IMAD.MOV.U32 R5, RZ, RZ, R9 ;  /* 0x000000ffff057224 */ /* 0x000fc600078e0009 */
[----:B------:R-:W2:Y:S04]  /*0aa0*/  LDG.E.64 R2, desc[UR10][R2.64] ;  /* 0x0000000a02027981 */ /* 0x000ea8000c1e1b00 */
[----:B------:R-:W2:Y:S01]  /*0ab0*/  LDG.E.64 R4, desc[UR10][R4.64] ;  /* 0x0000000a04047981 */ /* 0x000ea2000c1e1b00 */
[----:B------:R-:W-:Y:S01]  /*0ac0*/  UIADD3 UR4, UPT, UPT, UR4, 0x1, URZ ;  /* 0x0000000104047890 */ /* 0x000fe2000fffe0ff */
[----:B------:R-:W-:Y:S02]  /*0ad0*/  IADD3 R6, P1, PT, R6, 0x8, RZ ;  /* 0x0000000806067810 */ /* 0x000fe40007f3e0ff */
[----:B------:R-:W-:Y:S01]  /*0ae0*/  IADD3 R8, P0, PT, R8, 0x8, RZ ;  /* 0x0000000808087810 */ /* 0x000fe20007f1e0ff */
[----:B------:R-:W-:Y:S02]  /*0af0*/  UISETP.NE.AND UP0, UPT, UR4, URZ, UPT ;  /* 0x000000ff0400728c */ /* 0x000fe4000bf05270 */
[----:B------:R-:W-:Y:S01]  /*0b00*/  IMAD.X R7, RZ, RZ, R7, P1 ;  /* 0x000000ffff077224 */ /* 0x000fe200008e0607 */
[----:B------:R-:W-:Y:S01]  /*0b10*/  IADD3.X R9, PT, PT, RZ, R9, RZ, P0, !PT ;  /* 0x00000009ff097210 */ /* 0x000fe200007fe4ff */
[----:B--2---:R-:W-:-:S05]  /*0b20*/  DFMA R26, R2, R4, R26 ;  /* 0x00000004021a722b */ /* 0x004fca000000001a */
[----:B------:R-:W-:Y:S06]  /*0b30*/  BRA.U UP0, `(.L_x_56) ;  /* 0xfffffffd00c87547 */ /* 0x000fec000b83ffff */
.L_x_51:
[----:B------:R-:W0:Y:S02]  /*0b40*/  LDC.64 R2, c[0x0][0x390] ;  /* 0x0000e400ff027b82 */ /* 0x000e240000000a00 */
[----:B0-----:R-:W-:-:S05]  /*0b50*/  IMAD.WIDE R2, R0, 0x8, R2 ;  /* 0x0000000800027825 */ /* 0x001fca00078e0202 */
[----:B------:R-:W-:Y:S01]  /*0b60*/  STG.E.64 desc[UR10][R2.64], R26 ;  /* 0x0000001a02007986 */ /* 0x000fe2000c101b0a */
[----:B------:R-:W-:Y:S05]  /*0b70*/  EXIT ;  /* 0x000000000000794d */ /* 0x000fea0003800000 */
.L_x_57:
        /* <DEDUP_REMOVED lines=16> */
.L_x_145:


//--------------------- .text.accuracyKernel      --------------------------
	.section	.text.accuracyKernel,"ax",@progbits
	.align	128
        .global         accuracyKernel
        .type           accuracyKernel,@function
        .size           accuracyKernel,(.L_x_146 - accuracyKernel)
        .other          accuracyKernel,@"STO_CUDA_ENTRY STV_DEFAULT"
accuracyKernel:
.text.accuracyKernel:
[----:B------:R-:W-:Y:S01]  /*0000*/  LDC R1, c[0x0][0x37c] ;  /* 0x0000df00ff017b82 */ /* 0x000fe20000000800 */
[----:B------:R-:W0:Y:S07]  /*0010*/  S2R R11, SR_TID.X ;  /* 0x00000000000b7919 */ /* 0x000e2e0000002100 */
[----:B------:R-:W0:Y:S01]  /*0020*/  S2UR UR4, SR_CTAID.X ;  /* 0x00000000000479c3 */ /* 0x000e220000002500 */
[----:B------:R-:W1:Y:S01]  /*0030*/  LDCU UR5, c[0x0][0x398] ;  /* 0x00007300ff0577ac */ /* 0x000e620008000800 */
[----:B------:R-:W2:Y:S06]  /*0040*/  LDCU.64 UR6, c[0x0][0x358] ;  /* 0x00006b00ff0677ac */ /* 0x000eac0008000a00 */
[----:B------:R-:W0:Y:S08]  /*0050*/  LDC R0, c[0x0][0x360] ;  /* 0x0000d800ff007b82 */ /* 0x000e300000000800 */
[----:B------:R-:W3:Y:S08]  /*0060*/  LDC.64 R2, c[0x0][0x380] ;  /* 0x0000e000ff027b82 */ /* 0x000ef00000000a00 */
[----:B------:R-:W4:Y:S01]  /*0070*/  LDC.64 R4, c[0x0][0x388] ;  /* 0x0000e200ff047b82 */ /* 0x000f220000000a00 */
[----:B0-----:R-:W-:-:S05]  /*0080*/  IMAD R7, R0, UR4, R11 ;  /* 0x0000000400077c24 */ /* 0x001fca000f8e020b */
[----:B-1----:R-:W-:-:S13]  /*0090*/  ISETP.GE.AND P0, PT, R7, UR5, PT ;  /* 0x0000000507007c0c */ /* 0x002fda000bf06270 */
[----:B---3--:R-:W-:-:S06]  /*00a0*/  @!P0 IMAD.WIDE R2, R7, 0x8, R2 ;  /* 0x0000000807028825 */ /* 0x008fcc00078e0202 */
[----:B--2---:R-:W2:Y:S01]  /*00b0*/  @!P0 LDG.E.64 R2, desc[UR6][R2.64] ;  /* 0x0000000602028981 */ /* 0x004ea2000c1e1b00 */
[----:B----4-:R-:W-:-:S06]  /*00c0*/  @!P0 IMAD.WIDE R4, R7, 0x8, R4 ;  /* 0x0000000807048825 */ /* 0x010fcc00078e0204 */
[----:B------:R-:W3:Y:S01]  /*00d0*/  @!P0 LDG.E.64 R4, desc[UR6][R4.64] ;  /* 0x0000000604048981 */ /* 0x000ee2000c1e1b00 */
[----:B------:R-:W0:Y:S01]  /*00e0*/  S2UR UR5, SR_CgaCtaId ;  /* 0x00000000000579c3 */ /* 0x000e220000008800 */
[----:B------:R-:W-:Y:S01]  /*00f0*/  @!P0 IMAD.MOV.U32 R6, RZ, RZ, RZ ;  /* 0x000000ffff068224 */ /* 0x000fe200078e00ff */
[----:B------:R-:W-:Y:S01]  /*0100*/  UMOV UR4, 0x400 ;  /* 0x0000040000047882 */ /* 0x000fe20000000000 */
[----:B------:R-:W-:Y:S01]  /*0110*/  @!P0 IMAD.MOV.U32 R8, RZ, RZ, -0x26284245 ;  /* 0xd9d7bdbbff088424 */ /* 0x000fe200078e00ff */
[----:B------:R-:W-:Y:S01]  /*0120*/  ISETP.GE.U32.AND P3, PT, R0, 0x2, PT ;  /* 0x000000020000780c */ /* 0x000fe20003f66070 */
[----:B------:R-:W-:Y:S01]  /*0130*/  @!P0 IMAD.MOV.U32 R9, RZ, RZ, 0x3ddb7cdf ;  /* 0x3ddb7cdfff098424 */ /* 0x000fe200078e00ff */
[----:B0-----:R-:W-:Y:S01]  /*0140*/  ULEA UR4, UR5, UR4, 0x18 ;  /* 0x0000000405047291 */ /* 0x001fe2000f8ec0ff */
[----:B--2---:R-:W-:Y:S01]  /*0150*/  @!P0 DSETP.GE.AND P1, PT, R2, 0.5, PT ;  /* 0x3fe000000200842a */ /* 0x004fe20003f26000 */
[----:B------:R-:W-:-:S04]  /*0160*/  MOV R2, RZ ;  /* 0x000000ff00027202 */ /* 0x000fc80000000f00 */
[C---:B------:R-:W-:Y:S02]  /*0170*/  LEA R3, R11.reuse, UR4, 0x2 ;  /* 0x000000040b037c11 */ /* 0x040fe4000f8e10ff */
[----:B------:R-:W-:Y:S02]  /*0180*/  @!P0 FSEL R7, RZ, 1.875, !P1 ;  /* 0x3ff00000ff078808 */ /* 0x000fe40004800000 */
[----:B------:R-:W-:-:S04]  /*0190*/  ISETP.NE.AND P1, PT, R11, RZ, PT ;  /* 0x000000ff0b00720c */ /* 0x000fc80003f25270 */
[----:B---3--:R-:W-:-:S08]  /*01a0*/  @!P0 DADD R6, -R4, R6 ;  /* 0x0000000004068229 */ /* 0x008fd00000000106 */
[----:B------:R-:W-:-:S06]  /*01b0*/  @!P0 DSETP.GEU.AND P2, PT, |R6|, R8, PT ;  /* 0x000000080600822a */ /* 0x000fcc0003f4e200 */
[----:B------:R-:W-:-:S05]  /*01c0*/  @!P0 SEL R2, RZ, 0x1, P2 ;  /* 0x00000001ff028807 */ /* 0x000fca0001000000 */
[----:B------:R0:W-:Y:S01]  /*01d0*/  STS [R3], R2 ;  /* 0x0000000203007388 */ /* 0x0001e20000000800 */
[----:B------:R-:W-:Y:S06]  /*01e0*/  BAR.SYNC.DEFER_BLOCKING 0x0 ;  /* 0x0000000000007b1d */ /* 0x000fec0000010000 */
[----:B------:R-:W-:Y:S05]  /*01f0*/  @!P3 BRA `(.L_x_58) ;  /* 0x00000000002cb947 */ /* 0x000fea0003800000 */
.L_x_59:
[----:B------:R-:W-:-:S04]  /*0200*/  SHF.R.U32.HI R6, RZ, 0x1, R0 ;  /* 0x00000001ff067819 */ /* 0x000fc80000011600 */
[----:B------:R-:W-:-:S13]  /*0210*/  ISETP.GE.U32.AND P0, PT, R11, R6, PT ;  /* 0x000000060b00720c */ /* 0x000fda0003f06070 */
[----:B0-----:R-:W-:Y:S01]  /*0220*/  @!P0 IMAD R2, R6, 0x4, R3 ;  /* 0x0000000406028824 */ /* 0x001fe200078e0203 */
[----:B------:R-:W-:Y:S05]  /*0230*/  @!P0 LDS R5, [R3] ;  /* 0x0000000003058984 */ /* 0x000fea0000000800 */
[----:B------:R-:W0:Y:S02]  /*0240*/  @!P0 LDS R2, [R2] ;  /* 0x0000000002028984 */ /* 0x000e240000000800 */
[----:B0-----:R-:W-:-:S05]  /*0250*/  @!P0 IMAD.IADD R4, R2, 0x1, R5 ;  /* 0x0000000102048824 */ /* 0x001fca00078e0205 */
[----:B------:R1:W-:Y:S01]  /*0260*/  @!P0 STS [R3], R4 ;  /* 0x0000000403008388 */ /* 0x0003e20000000800 */
[----:B------:R-:W-:Y:S01]  /*0270*/  BAR.SYNC.DEFER_BLOCKING 0x0 ;  /* 0x0000000000007b1d */ /* 0x000fe20000010000 */
[----:B------:R-:W-:Y:S02]  /*0280*/  ISETP.GT.U32.AND P0, PT, R0, 0x3, PT ;  /* 0x000000030000780c */ /* 0x000fe40003f04070 */
[----:B------:R-:W-:-:S11]  /*0290*/  MOV R0, R6 ;  /* 0x0000000600007202 */ /* 0x000fd60000000f00 */
[----:B-1----:R-:W-:Y:S05]  /*02a0*/  @P0 BRA `(.L_x_59) ;  /* 0xfffffffc00d40947 */ /* 0x002fea000383ffff */
.L_x_58:
[----:B------:R-:W-:Y:S05]  /*02b0*/  @P1 EXIT ;  /* 0x000000000000194d */ /* 0x000fea0003800000 */
[----:B------:R-:W1:Y:S01]  /*02c0*/  S2UR UR5, SR_CgaCtaId ;  /* 0x00000000000579c3 */ /* 0x000e620000008800 */
[----:B------:R-:W-:-:S07]  /*02d0*/  UMOV UR4, 0x400 ;  /* 0x0000040000047882 */ /* 0x000fce0000000000 */
[----:B0-----:R-:W0:Y:S01]  /*02e0*/  LDC.64 R2, c[0x0][0x390] ;  /* 0x0000e400ff027b82 */ /* 0x001e220000000a00 */
[----:B-1----:R-:W-:-:S09]  /*02f0*/  ULEA UR4, UR5, UR4, 0x18 ;  /* 0x0000000405047291 */ /* 0x002fd2000f8ec0ff */
[----:B------:R-:W0:Y:S04]  /*0300*/  LDS R5, [UR4] ;  /* 0x00000004ff057984 */ /* 0x000e280008000800 */
[----:B0-----:R-:W-:Y:S01]  /*0310*/  REDG.E.ADD.STRONG.GPU desc[UR6][R2.64], R5 ;  /* 0x000000050200798e */ /* 0x001fe2000c12e106 */
[----:B------:R-:W-:Y:S05]  /*0320*/  EXIT ;  /* 0x000000000000794d */ /* 0x000fea0003800000 */
.L_x_60:
        /* <DEDUP_REMOVED lines=13> */
.L_x_146:


//--------------------- .text.updateWeights       --------------------------
	.section	.text.updateWeights,"ax",@progbits
	.align	128
        .global         updateWeights
        .type           updateWeights,@function
        .size           updateWeights,(.L_x_147 - updateWeights)
        .other          updateWeights,@"STO_CUDA_ENTRY STV_DEFAULT"
updateWeights:
.text.updateWeights:
        /* <DEDUP_REMOVED lines=13> */
[----:B--2---:R-:W-:-:S05]  /*00d0*/  IMAD.WIDE R4, R7, 0x8, R4 ;  /* 0x0000000807047825 */ /* 0x004fca00078e0204 */
[----:B------:R-:W3:Y:S02]  /*00e0*/  LDG.E.64 R6, desc[UR4][R4.64] ;  /* 0x0000000404067981 */ /* 0x000ee4000c1e1b00 */
[----:B---3--:R-:W-:-:S07]  /*00f0*/  DADD R6, -R2, R6 ;  /* 0x0000000002067229 */ /* 0x008fce0000000106 */
[----:B------:R-:W-:Y:S01]  /*0100*/  STG.E.64 desc[UR4][R4.64], R6 ;  /* 0x0000000604007986 */ /* 0x000fe2000c101b04 */
[----:B------:R-:W-:Y:S05]  /*0110*/  EXIT ;  /* 0x000000000000794d */ /* 0x000fea0003800000 */
.L_x_61:
        /* <DEDUP_REMOVED lines=14> */
.L_x_147:


//--------------------- .text.element_op          --------------------------
	.section	.text.element_op,"ax",@progbits
	.align	128
        .global         element_op
        .type           element_op,@function
        .size           element_op,(.L_x_132 - element_op)
        .other          element_op,@"STO_CUDA_ENTRY STV_DEFAULT"
element_op:
.text.element_op:
[----:B------:R-:W0:Y:S01]  /*0000*/  LDC R1, c[0x0][0x37c] ;  /* 0x0000df00ff017b82 */ /* 0x000e220000000800 */
[----:B------:R-:W1:Y:S07]  /*0010*/  S2R R3, SR_TID.X ;  /* 0x0000000000037919 */ /* 0x000e6e0000002100 */
[----:B------:R-:W1:Y:S01]  /*0020*/  S2UR UR4, SR_CTAID.X ;  /* 0x00000000000479c3 */ /* 0x000e620000002500 */
[----:B------:R-:W2:Y:S01]  /*0030*/  LDCU UR5, c[0x0][0x390] ;  /* 0x00007200ff0577ac */ /* 0x000ea20008000800 */
[----:B0-----:R-:W-:-:S06]  /*0040*/  VIADD R1, R1, 0xffffffd8 ;  /* 0xffffffd801017836 */ /* 0x001fcc0000000000 */
[----:B------:R-:W1:Y:S02]  /*0050*/  LDC R10, c[0x0][0x360] ;  /* 0x0000d800ff0a7b82 */ /* 0x000e640000000800 */
[----:B-1----:R-:W-:-:S05]  /*0060*/  IMAD R10, R10, UR4, R3 ;  /* 0x000000040a0a7c24 */ /* 0x002fca000f8e0203 */
[----:B--2---:R-:W-:-:S13]  /*0070*/  ISETP.GE.AND P0, PT, R10, UR5, PT ;  /* 0x000000050a007c0c */ /* 0x004fda000bf06270 */
[----:B------:R-:W-:Y:S05]  /*0080*/  @P0 EXIT ;  /* 0x000000000000094d */ /* 0x000fea0003800000 */
[----:B------:R-:W0:Y:S01]  /*0090*/  LDC R0, c[0x0][0x394] ;  /* 0x0000e500ff007b82 */ /* 0x000e220000000800 */
[----:B------:R-:W1:Y:S01]  /*00a0*/  LDCU.64 UR4, c[0x0][0x358] ;  /* 0x00006b00ff0477ac */ /* 0x000e620008000a00 */
[----:B0-----:R-:W-:-:S13]  /*00b0*/  ISETP.GT.AND P0, PT, R0, 0x3, PT ;  /* 0x000000030000780c */ /* 0x001fda0003f04270 */
[----:B-1----:R-:W-:Y:S05]  /*00c0*/  @P0 BRA `(.L_x_62) ;  /* 0x0000000c004c0947 */ /* 0x002fea0003800000 */
[----:B------:R-:W-:-:S13]  /*00d0*/  ISETP.GT.AND P0, PT, R0, 0x1, PT ;  /* 0x000000010000780c */ /* 0x000fda0003f04270 */
[----:B------:R-:W-:Y:S05]  /*00e0*/  @P0 BRA `(.L_x_63) ;  /* 0x0000000400400947 */ /* 0x000fea0003800000 */
[----:B------:R-:W-:-:S05]  /*00f0*/  VIMNMX.U32 R0, PT, PT, R0, 0x2, PT ;  /* 0x0000000200007848 */ /* 0x000fca0003fe0000 */
[----:B------:R-:W-:-:S04]  /*0100*/  IMAD.SHL.U32 R0, R0, 0x4, RZ ;  /* 0x0000000400007824 */ /* 0x000fc800078e00ff */
[----:B------:R-:W0:Y:S02]  /*0110*/  LDC R2, c[0x2][R0] ;  /* 0x0080000000027b82 */ /* 0x000e240000000800 */
[----:B0-----:R-:W-:-:S04]  /*0120*/  SHF.R.S32.HI R3, RZ, 0x1f, R2 ;  /* 0x0000001fff037819 */ /* 0x001fc80000011402 */
.L_x_111:
[----:B------:R-:W-:Y:S05]  /*0130*/  BRX R2 -0x140                                                       (*"BRANCH_TARGETS .L_x_112,.L_x_113,.L_x_114"*) ;  /* 0xfffffffc02b07949 */ /* 0x000fea000383ffff */
.L_x_113:
[----:B------:R-:W0:Y:S01]  /*0140*/  LDC.64 R2, c[0x0][0x380] ;  /* 0x0000e000ff027b82 */ /* 0x000e220000000a00 */
[----:B------:R-:W1:Y:S07]  /*0150*/  LDCU.64 UR6, c[0x0][0x398] ;  /* 0x00007300ff0677ac */ /* 0x000e6e0008000a00 */
[----:B------:R-:W2:Y:S01]  /*0160*/  LDC.64 R6, c[0x0][0x388] ;  /* 0x0000e200ff067b82 */ /* 0x000ea20000000a00 */
[----:B0-----:R-:W-:-:S06]  /*0170*/  IMAD.WIDE R2, R10, 0x8, R2 ;  /* 0x000000080a027825 */ /* 0x001fcc00078e0202 */
[----:B------:R-:W1:Y:S01]  /*0180*/  LDG.E.64 R2, desc[UR4][R2.64] ;  /* 0x0000000402027981 */ /* 0x000e62000c1e1b00 */
[----:B--2---:R-:W-:Y:S01]  /*0190*/  IMAD.WIDE R10, R10, 0x8, R6 ;  /* 0x000000080a0a7825 */ /* 0x004fe200078e0206 */
[----:B-1----:R-:W-:-:S07]  /*01a0*/  DMUL R4, R2, UR6 ;  /* 0x0000000602047c28 */ /* 0x002fce0008000000 */
[----:B------:R-:W-:Y:S01]  /*01b0*/  STG.E.64 desc[UR4][R10.64], R4 ;  /* 0x000000040a007986 */ /* 0x000fe2000c101b04 */
[----:B------:R-:W-:Y:S05]  /*01c0*/  EXIT ;  /* 0x000000000000794d */ /* 0x000fea0003800000 */
.L_x_112:
[----:B------:R-:W0:Y:S01]  /*01d0*/  LDC.64 R2, c[0x0][0x380] ;  /* 0x0000e000ff027b82 */ /* 0x000e220000000a00 */
[----:B------:R-:W-:Y:S02]  /*01e0*/  IMAD.MOV.U32 R4, RZ, RZ, 0x652b82fe ;  /* 0x652b82feff047424 */ /* 0x000fe400078e00ff */
[----:B------:R-:W-:Y:S01]  /*01f0*/  IMAD.MOV.U32 R5, RZ, RZ, 0x3ff71547 ;  /* 0x3ff71547ff057424 */ /* 0x000fe200078e00ff */
[----:B------:R-:W-:Y:S01]  /*0200*/  UMOV UR6, 0xfefa39ef ;  /* 0xfefa39ef00067882 */ /* 0x000fe20000000000 */
[----:B------:R-:W-:-:S03]  /*0210*/  UMOV UR7, 0x3fe62e42 ;  /* 0x3fe62e4200077882 */ /* 0x000fc60000000000 */
[----:B------:R-:W1:Y:S01]  /*0220*/  LDC.64 R12, c[0x0][0x388] ;  /* 0x0000e200ff0c7b82 */ /* 0x000e620000000a00 */
[----:B0-----:R-:W-:-:S06]  /*0230*/  IMAD.WIDE R2, R10, 0x8, R2 ;  /* 0x000000080a027825 */ /* 0x001fcc00078e0202 */
[----:B------:R-:W2:Y:S01]  /*0240*/  LDG.E.64 R2, desc[UR4][R2.64] ;  /* 0x0000000402027981 */ /* 0x000ea2000c1e1b00 */
[----:B------:R-:W-:Y:S01]  /*0250*/  BSSY.RECONVERGENT B0, `(.L_x_64) ;  /* 0x0000037000007945 */ /* 0x000fe20003800200 */
[----:B-1----:R-:W-:Y:S01]  /*0260*/  IMAD.WIDE R12, R10, 0x8, R12 ;  /* 0x000000080a0c7825 */ /* 0x002fe200078e020c */
[----:B--2---:R-:W-:Y:S01]  /*0270*/  DFMA R4, R2, R4, 6.75539944105574400000e+15 ;  /* 0x433800000204742b */ /* 0x004fe20000000004 */
[----:B------:R-:W-:-:S07]  /*0280*/  FSETP.GEU.AND P0, PT, |R3|, 4.1917929649353027344, PT ;  /* 0x4086232b0300780b */ /* 0x000fce0003f0e200 */
        /* <DEDUP_REMOVED lines=40> */
[C---:B------:R-:W-:Y:S02]  /*0510*/  DADD R6, R2.reuse, +INF ;  /* 0x7ff0000002067429 */ /* 0x040fe40000000000 */
[----:B------:R-:W-:-:S08]  /*0520*/  DSETP.GEU.AND P0, PT, R2, RZ, PT ;  /* 0x000000ff0200722a */ /* 0x000fd00003f0e000 */
[----:B------:R-:W-:Y:S02]  /*0530*/  FSEL R6, R6, RZ, P0 ;  /* 0x000000ff06067208 */ /* 0x000fe40000000000 */
[----:B------:R-:W-:Y:S02]  /*0540*/  @!P1 LEA.HI R0, R4, R4, RZ, 0x1 ;  /* 0x0000000404009211 */ /* 0x000fe400078f08ff */
[----:B------:R-:W-:Y:S02]  /*0550*/  FSEL R7, R7, RZ, P0 ;  /* 0x000000ff07077208 */ /* 0x000fe40000000000 */
[----:B------:R-:W-:-:S05]  /*0560*/  @!P1 SHF.R.S32.HI R3, RZ, 0x1, R0 ;  /* 0x00000001ff039819 */ /* 0x000fca0000011400 */
[----:B------:R-:W-:Y:S02]  /*0570*/  @!P1 IMAD.IADD R2, R4, 0x1, -R3 ;  /* 0x0000000104029824 */ /* 0x000fe400078e0a03 */
[----:B------:R-:W-:-:S03]  /*0580*/  @!P1 IMAD R9, R3, 0x100000, R9 ;  /* 0x0010000003099824 */ /* 0x000fc600078e0209 */
[----:B------:R-:W-:Y:S01]  /*0590*/  @!P1 LEA R3, R2, 0x3ff00000, 0x14 ;  /* 0x3ff0000002039811 */ /* 0x000fe200078ea0ff */
[----:B------:R-:W-:-:S06]  /*05a0*/  @!P1 IMAD.MOV.U32 R2, RZ, RZ, RZ ;  /* 0x000000ffff029224 */ /* 0x000fcc00078e00ff */
[----:B------:R-:W-:-:S11]  /*05b0*/  @!P1 DMUL R6, R8, R2 ;  /* 0x0000000208069228 */ /* 0x000fd60000000000 */
.L_x_65:
[----:B------:R-:W-:Y:S05]  /*05c0*/  BSYNC.RECONVERGENT B0 ;  /* 0x0000000000007941 */ /* 0x000fea0003800200 */
.L_x_64:
[----:B------:R-:W-:Y:S01]  /*05d0*/  STG.E.64 desc[UR4][R12.64], R6 ;  /* 0x000000060c007986 */ /* 0x000fe2000c101b04 */
[----:B------:R-:W-:Y:S05]  /*05e0*/  EXIT ;  /* 0x000000000000794d */ /* 0x000fea0003800000 */
.L_x_63:
[----:B------:R-:W-:-:S05]  /*05f0*/  IMAD.MOV.U32 R3, RZ, RZ, -0x2 ;  /* 0xfffffffeff037424 */ /* 0x000fca00078e00ff */
[----:B------:R-:W-:-:S05]  /*0600*/  VIADDMNMX.U32 R0, R0, R3, 0x2, PT ;  /* 0x0000000200007446 */ /* 0x000fca0003800003 */
[----:B------:R-:W-:-:S04]  /*0610*/  IMAD.SHL.U32 R0, R0, 0x4, RZ ;  /* 0x0000000400007824 */ /* 0x000fc800078e00ff */
[----:B------:R-:W0:Y:S02]  /*0620*/  LDC R2, c[0x2][R0+0xc] ;  /* 0x0080030000027b82 */ /* 0x000e240000000800 */
[----:B0-----:R-:W-:-:S04]  /*0630*/  SHF.R.S32.HI R3, RZ, 0x1f, R2 ;  /* 0x0000001fff037819 */ /* 0x001fc80000011402 */
.L_x_115:
[----:B------:R-:W-:Y:S05]  /*0640*/  BRX R2 -0x650                                                       (*"BRANCH_TARGETS .L_x_116,.L_x_117,.L_x_114"*) ;  /* 0xfffffff8026c7949 */ /* 0x000fea000383ffff */
.L_x_117:
[----:B------:R-:W0:Y:S02]  /*0650*/  LDC.64 R2, c[0x0][0x380] ;  /* 0x0000e000ff027b82 */ /* 0x000e240000000a00 */
[----:B0-----:R-:W-:-:S06]  /*0660*/  IMAD.WIDE R16, R10, 0x8, R2 ;  /* 0x000000080a107825 */ /* 0x001fcc00078e0202 */
[----:B------:R-:W2:Y:S01]  /*0670*/  LDG.E.64 R16, desc[UR4][R16.64] ;  /* 0x0000000410107981 */ /* 0x000ea2000c1e1b00 */
[----:B------:R-:W-:Y:S01]  /*0680*/  BSSY.RECONVERGENT B0, `(.L_x_66) ;  /* 0x000001a000007945 */ /* 0x000fe20003800200 */
[----:B--2---:R-:W-:-:S14]  /*0690*/  DSETP.NEU.AND P0, PT, |R16|, +INF , PT ;  /* 0x7ff000001000742a */ /* 0x004fdc0003f0d200 */
[----:B------:R-:W-:Y:S01]  /*06a0*/  @!P0 DMUL R2, RZ, R16 ;  /* 0x00000010ff028228 */ /* 0x000fe20000000000 */
[----:B------:R-:W-:Y:S01]  /*06b0*/  @!P0 IMAD.MOV.U32 R0, RZ, RZ, 0x1 ;  /* 0x00000001ff008424 */ /* 0x000fe200078e00ff */
[----:B------:R-:W-:Y:S09]  /*06c0*/  @!P0 BRA `(.L_x_67) ;  /* 0x0000000000548947 */ /* 0x000ff20003800000 */
[----:B------:R-:W-:Y:S01]  /*06d0*/  UMOV UR6, 0x6dc9c883 ;  /* 0x6dc9c88300067882 */ /* 0x000fe20000000000 */
[----:B------:R-:W-:Y:S01]  /*06e0*/  UMOV UR7, 0x3fe45f30 ;  /* 0x3fe45f3000077882 */ /* 0x000fe20000000000 */
[C---:B------:R-:W-:Y:S01]  /*06f0*/  DSETP.GE.AND P0, PT, |R16|.reuse, 2.14748364800000000000e+09, PT ;  /* 0x41e000001000742a */ /* 0x040fe20003f06200 */
[----:B------:R-:W-:Y:S01]  /*0700*/  BSSY.RECONVERGENT B1, `(.L_x_68) ;  /* 0x0000010000017945 */ /* 0x000fe20003800200 */
[----:B------:R-:W-:Y:S01]  /*0710*/  DMUL R4, R16, UR6 ;  /* 0x0000000610047c28 */ /* 0x000fe20008000000 */
[----:B------:R-:W-:Y:S01]  /*0720*/  UMOV UR6, 0x54442d18 ;  /* 0x54442d1800067882 */ /* 0x000fe20000000000 */
[----:B------:R-:W-:-:S04]  /*0730*/  UMOV UR7, 0x3ff921fb ;  /* 0x3ff921fb00077882 */ /* 0x000fc80000000000 */
[----:B------:R-:W0:Y:S08]  /*0740*/  F2I.F64 R0, R4 ;  /* 0x0000000400007311 */ /* 0x000e300000301100 */
[----:B0-----:R-:W0:Y:S02]  /*0750*/  I2F.F64 R2, R0 ;  /* 0x0000000000027312 */ /* 0x001e240000201c00 */
[----:B0-----:R-:W-:Y:S01]  /*0760*/  DFMA R6, R2, -UR6, R16 ;  /* 0x8000000602067c2b */ /* 0x001fe20008000010 */
[----:B------:R-:W-:Y:S01]  /*0770*/  UMOV UR6, 0x33145c00 ;  /* 0x33145c0000067882 */ /* 0x000fe20000000000 */
[----:B------:R-:W-:-:S06]  /*0780*/  UMOV UR7, 0x3c91a626 ;  /* 0x3c91a62600077882 */ /* 0x000fcc0000000000 */
[----:B------:R-:W-:Y:S01]  /*0790*/  DFMA R6, R2, -UR6, R6 ;  /* 0x8000000602067c2b */ /* 0x000fe20008000006 */
[----:B------:R-:W-:Y:S01]  /*07a0*/  UMOV UR6, 0x252049c0 ;  /* 0x252049c000067882 */ /* 0x000fe20000000000 */
[----:B------:R-:W-:-:S06]  /*07b0*/  UMOV UR7, 0x397b839a ;  /* 0x397b839a00077882 */ /* 0x000fcc0000000000 */
[----:B------:R-:W-:Y:S01]  /*07c0*/  DFMA R2, R2, -UR6, R6 ;  /* 0x8000000602027c2b */ /* 0x000fe20008000006 */
[----:B------:R-:W-:Y:S10]  /*07d0*/  @!P0 BRA `(.L_x_69) ;  /* 0x0000000000088947 */ /* 0x000ff40003800000 */
[----:B------:R-:W-:-:S07]  /*07e0*/  MOV R12, 0x800 ;  /* 0x00000800000c7802 */ /* 0x000fce0000000f00 */
[----:B------:R-:W-:Y:S05]  /*07f0*/  CALL.REL.NOINC `($element_op$__internal_trig_reduction_slowpathd) ;  /* 0x0000002800f87944 */ /* 0x000fea0003c00000 */
.L_x_69:
[----:B------:R-:W-:Y:S05]  /*0800*/  BSYNC.RECONVERGENT B1 ;  /* 0x0000000000017941 */ /* 0x000fea0003800200 */
.L_x_68:
[----:B------:R-:W-:-:S07]  /*0810*/  VIADD R0, R0, 0x1 ;  /* 0x0000000100007836 */ /* 0x000fce0000000000 */
.L_x_67:
[----:B------:R-:W-:Y:S05]  /*0820*/  BSYNC.RECONVERGENT B0 ;  /* 0x0000000000007941 */ /* 0x000fea0003800200 */
.L_x_66:
[----:B------:R-:W0:Y:S01]  /*0830*/  LDCU.64 UR6, c[0x4][0x8] ;  /* 0x01000100ff0677ac */ /* 0x000e220008000a00 */
[----:B------:R-:W-:-:S05]  /*0840*/  IMAD.SHL.U32 R4, R0, 0x40, RZ ;  /* 0x0000004000047824 */ /* 0x000fca00078e00ff */
[----:B------:R-:W-:-:S04]  /*0850*/  LOP3.LUT R4, R4, 0x40, RZ, 0xc0, !PT ;  /* 0x0000004004047812 */ /* 0x000fc800078ec0ff */
[----:B0-----:R-:W-:-:S05]  /*0860*/  IADD3 R20, P0, PT, R4, UR6, RZ ;  /* 0x0000000604147c10 */ /* 0x001fca000ff1e0ff */
[----:B------:R-:W-:-:S05]  /*0870*/  IMAD.X R21, RZ, RZ, UR7, P0 ;  /* 0x00000007ff157e24 */ /* 0x000fca00080e06ff */
[----:B------:R-:W2:Y:S04]  /*0880*/  LDG.E.128.CONSTANT R16, desc[UR4][R20.64] ;  /* 0x0000000414107981 */ /* 0x000ea8000c1e9d00 */
[----:B------:R-:W3:Y:S04]  /*0890*/  LDG.E.128.CONSTANT R12, desc[UR4][R20.64+0x10] ;  /* 0x00001004140c7981 */ /* 0x000ee8000c1e9d00 */
[----:B------:R-:W4:Y:S01]  /*08a0*/  LDG.E.128.CONSTANT R4, desc[UR4][R20.64+0x20] ;  /* 0x0000200414047981 */ /* 0x000f22000c1e9d00 */
[----:B------:R-:W-:Y:S01]  /*08b0*/  LOP3.LUT R8, R0, 0x1, RZ, 0xc0, !PT ;  /* 0x0000000100087812 */ /* 0x000fe200078ec0ff */
[----:B------:R-:W-:-:S02]  /*08c0*/  IMAD.MOV.U32 R22, RZ, RZ, 0x20fd8164 ;  /* 0x20fd8164ff167424 */ /* 0x000fc400078e00ff */
[----:B------:R-:W-:Y:S01]  /*08d0*/  IMAD.MOV.U32 R11, RZ, RZ, 0x3da8ff83 ;  /* 0x3da8ff83ff0b7424 */ /* 0x000fe200078e00ff */
[----:B------:R-:W-:Y:S01]  /*08e0*/  ISETP.NE.U32.AND P0, PT, R8, 0x1, PT ;  /* 0x000000010800780c */ /* 0x000fe20003f05070 */
[----:B------:R-:W-:-:S03]  /*08f0*/  DMUL R8, R2, R2 ;  /* 0x0000000202087228 */ /* 0x000fc60000000000 */
[----:B------:R-:W-:Y:S02]  /*0900*/  FSEL R22, R22, -8.06006814911005101289e+34, !P0 ;  /* 0xf9785eba16167808 */ /* 0x000fe40004000000 */
[----:B------:R-:W-:-:S06]  /*0910*/  FSEL R23, -R11, 0.11223486810922622681, !P0 ;  /* 0x3de5db650b177808 */ /* 0x000fcc0004000100 */
[----:B--2---:R-:W-:-:S08]  /*0920*/  DFMA R16, R8, R22, R16 ;  /* 0x000000160810722b */ /* 0x004fd00000000010 */
[----:B------:R-:W-:-:S08]  /*0930*/  DFMA R16, R8, R16, R18 ;  /* 0x000000100810722b */ /* 0x000fd00000000012 */
[----:B---3--:R-:W-:-:S08]  /*0940*/  DFMA R12, R8, R16, R12 ;  /* 0x00000010080c722b */ /* 0x008fd0000000000c */
[----:B------:R-:W-:-:S08]  /*0950*/  DFMA R12, R8, R12, R14 ;  /* 0x0000000c080c722b */ /* 0x000fd0000000000e */
[----:B----4-:R-:W-:-:S08]  /*0960*/  DFMA R4, R8, R12, R4 ;  /* 0x0000000c0804722b */ /* 0x010fd00000000004 */
[----:B------:R-:W-:Y:S01]  /*0970*/  DFMA R4, R8, R4, R6 ;  /* 0x000000040804722b */ /* 0x000fe20000000006 */
[----:B------:R-:W0:Y:S07]  /*0980*/  LDC.64 R6, c[0x0][0x388] ;  /* 0x0000e200ff067b82 */ /* 0x000e2e0000000a00 */
[----:B------:R-:W-:Y:S02]  /*0990*/  DFMA R2, R4, R2, R2 ;  /* 0x000000020402722b */ /* 0x000fe40000000002 */
[----:B------:R-:W-:-:S10]  /*09a0*/  DFMA R4, R8, R4, 1 ;  /* 0x3ff000000804742b */ /* 0x000fd40000000004 */
[----:B------:R-:W-:Y:S02]  /*09b0*/  FSEL R4, R4, R2, !P0 ;  /* 0x0000000204047208 */ /* 0x000fe40004000000 */
[----:B------:R-:W-:Y:S02]  /*09c0*/  FSEL R5, R5, R3, !P0 ;  /* 0x0000000305057208 */ /* 0x000fe40004000000 */
[----:B------:R-:W-:Y:S01]  /*09d0*/  LOP3.LUT P0, RZ, R0, 0x2, RZ, 0xc0, !PT ;  /* 0x0000000200ff7812 */ /* 0x000fe2000780c0ff */
[----:B0-----:R-:W-:-:S03]  /*09e0*/  IMAD.WIDE R6, R10, 0x8, R6 ;  /* 0x000000080a067825 */ /* 0x001fc600078e0206 */
[----:B------:R-:W-:-:S10]  /*09f0*/  DADD R2, RZ, -R4 ;  /* 0x00000000ff027229 */ /* 0x000fd40000000804 */
[----:B------:R-:W-:Y:S02]  /*0a00*/  FSEL R2, R4, R2, !P0 ;  /* 0x0000000204027208 */ /* 0x000fe40004000000 */
[----:B------:R-:W-:-:S05]  /*0a10*/  FSEL R3, R5, R3, !P0 ;  /* 0x0000000305037208 */ /* 0x000fca0004000000 */
[----:B------:R-:W-:Y:S01]  /*0a20*/  STG.E.64 desc[UR4][R6.64], R2 ;  /* 0x0000000206007986 */ /* 0x000fe2000c101b04 */
[----:B------:R-:W-:Y:S05]  /*0a30*/  EXIT ;  /* 0x000000000000794d */ /* 0x000fea0003800000 */
.L_x_116:
[----:B------:R-:W0:Y:S02]  /*0a40*/  LDC.64 R2, c[0x0][0x380] ;  /* 0x0000e000ff027b82 */ /* 0x000e240000000a00 */
[----:B0-----:R-:W-:-:S06]  /*0a50*/  IMAD.WIDE R16, R10, 0x8, R2 ;  /* 0x000000080a107825 */ /* 0x001fcc00078e0202 */
[----:B------:R-:W2:Y:S01]  /*0a60*/  LDG.E.64 R16, desc[UR4][R16.64] ;  /* 0x0000000410107981 */ /* 0x000ea2000c1e1b00 */
[----:B------:R-:W-:Y:S01]  /*0a70*/  BSSY.RECONVERGENT B0, `(.L_x_70) ;  /* 0x0000017000007945 */ /* 0x000fe20003800200 */
[----:B--2---:R-:W-:-:S14]  /*0a80*/  DSETP.NEU.AND P0, PT, |R16|, +INF , PT ;  /* 0x7ff000001000742a */ /* 0x004fdc0003f0d200 */
[----:B------:R-:W-:Y:S01]  /*0a90*/  @!P0 DMUL R2, RZ, R16 ;  /* 0x00000010ff028228 */ /* 0x000fe20000000000 */
[----:B------:R-:W-:Y:S01]  /*0aa0*/  @!P0 IMAD.MOV.U32 R0, RZ, RZ, RZ ;  /* 0x000000ffff008224 */ /* 0x000fe200078e00ff */
[----:B------:R-:W-:Y:S09]  /*0ab0*/  @!P0 BRA `(.L_x_71) ;  /* 0x0000000000488947 */ /* 0x000ff20003800000 */
[----:B------:R-:W-:Y:S01]  /*0ac0*/  UMOV UR6, 0x6dc9c883 ;  /* 0x6dc9c88300067882 */ /* 0x000fe20000000000 */
[----:B------:R-:W-:Y:S01]  /*0ad0*/  UMOV UR7, 0x3fe45f30 ;  /* 0x3fe45f3000077882 */ /* 0x000fe20000000000 */
[C---:B------:R-:W-:Y:S02]  /*0ae0*/  DSETP.GE.AND P0, PT, |R16|.reuse, 2.14748364800000000000e+09, PT ;  /* 0x41e000001000742a */ /* 0x040fe40003f06200 */
        /* <DEDUP_REMOVED lines=15> */
.L_x_71:
[----:B------:R-:W-:Y:S05]  /*0be0*/  BSYNC.RECONVERGENT B0 ;  /* 0x0000000000007941 */ /* 0x000fea0003800200 */
.L_x_70:
        /* <DEDUP_REMOVED lines=33> */
.L_x_62:
[----:B------:R-:W-:-:S13]  /*0e00*/  ISETP.GT.AND P0, PT, R0, 0x5, PT ;  /* 0x000000050000780c */ /* 0x000fda0003f04270 */
[----:B------:R-:W-:Y:S05]  /*0e10*/  @P0 BRA `(.L_x_72) ;  /* 0x0000000c00440947 */ /* 0x000fea0003800000 */
[----:B------:R-:W-:-:S05]  /*0e20*/  VIADD R0, R0, 0xfffffffc ;  /* 0xfffffffc00007836 */ /* 0x000fca0000000000 */
[----:B------:R-:W-:-:S05]  /*0e30*/  VIMNMX.U32 R0, PT, PT, R0, 0x2, PT ;  /* 0x0000000200007848 */ /* 0x000fca0003fe0000 */
[----:B------:R-:W-:-:S04]  /*0e40*/  IMAD.SHL.U32 R0, R0, 0x4, RZ ;  /* 0x0000000400007824 */ /* 0x000fc800078e00ff */
[----:B------:R-:W0:Y:S02]  /*0e50*/  LDC R2, c[0x2][R0+0x18] ;  /* 0x0080060000027b82 */ /* 0x000e240000000800 */
[----:B0-----:R-:W-:-:S04]  /*0e60*/  SHF.R.S32.HI R3, RZ, 0x1f, R2 ;  /* 0x0000001fff037819 */ /* 0x001fc80000011402 */
.L_x_119:
[----:B------:R-:W-:Y:S05]  /*0e70*/  BRX R2 -0xe80                                                       (*"BRANCH_TARGETS .L_x_120,.L_x_121,.L_x_114"*) ;  /* 0xfffffff002607949 */ /* 0x000fea000383ffff */
.L_x_121:
[----:B------:R-:W0:Y:S02]  /*0e80*/  LDC.64 R2, c[0x0][0x380] ;  /* 0x0000e000ff027b82 */ /* 0x000e240000000a00 */
[----:B0-----:R-:W-:-:S06]  /*0e90*/  IMAD.WIDE R2, R10, 0x8, R2 ;  /* 0x000000080a027825 */ /* 0x001fcc00078e0202 */
[----:B------:R-:W2:Y:S01]  /*0ea0*/  LDG.E.64 R2, desc[UR4][R2.64] ;  /* 0x0000000402027981 */ /* 0x000ea2000c1e1b00 */
[----:B------:R-:W-:Y:S01]  /*0eb0*/  UMOV UR6, 0x24dd2f1a ;  /* 0x24dd2f1a00067882 */ /* 0x000fe20000000000 */
[----:B------:R-:W-:Y:S01]  /*0ec0*/  UMOV UR7, 0x3fe4f922 ;  /* 0x3fe4f92200077882 */ /* 0x000fe20000000000 */
[----:B------:R-:W-:Y:S01]  /*0ed0*/  BSSY.RECONVERGENT B0, `(.L_x_73) ;  /* 0x0000061000007945 */ /* 0x000fe20003800200 */
[----:B--2---:R-:W-:Y:S01]  /*0ee0*/  LOP3.LUT R5, R3, 0x7fffffff, RZ, 0xc0, !PT ;  /* 0x7fffffff03057812 */ /* 0x004fe200078ec0ff */
[----:B------:R-:W-:-:S06]  /*0ef0*/  IMAD.MOV.U32 R4, RZ, RZ, R2 ;  /* 0x000000ffff047224 */ /* 0x000fcc00078e0002 */
[----:B------:R-:W-:-:S14]  /*0f00*/  DSETP.GE.AND P0, PT, R4, UR6, PT ;  /* 0x0000000604007e2a */ /* 0x000fdc000bf06000 */
[----:B------:R-:W-:Y:S05]  /*0f10*/  @!P0 BRA `(.L_x_74) ;  /* 0x0000000000e48947 */ /* 0x000fea0003800000 */
[----:B------:R-:W-:Y:S01]  /*0f20*/  DADD R8, R4, R4 ;  /* 0x0000000004087229 */ /* 0x000fe20000000004 */
[----:B------:R-:W-:Y:S01]  /*0f30*/  UMOV UR6, 0xfefa39ef ;  /* 0xfefa39ef00067882 */ /* 0x000fe20000000000 */
[----:B------:R-:W-:Y:S01]  /*0f40*/  UMOV UR7, 0x3fe62e42 ;  /* 0x3fe62e4200077882 */ /* 0x000fe20000000000 */
[----:B------:R-:W-:Y:S01]  /*0f50*/  IMAD.MOV.U32 R12, RZ, RZ, -0x7649667 ;  /* 0xf89b6999ff0c7424 */ /* 0x000fe200078e00ff */
[----:B------:R-:W-:Y:S01]  /*0f60*/  ISETP.GT.U32.AND P0, PT, R5, 0x40330fc1, PT ;  /* 0x40330fc10500780c */ /* 0x000fe20003f04070 */
[----:B------:R-:W-:Y:S01]  /*0f70*/  IMAD.MOV.U32 R13, RZ, RZ, 0x3e928a27 ;  /* 0x3e928a27ff0d7424 */ /* 0x000fe200078e00ff */
[----:B------:R-:W0:Y:S02]  /*0f80*/  F2F.F32.F64 R0, R8 ;  /* 0x0000000800007310 */ /* 0x000e240000301000 */
[----:B0-----:R-:W-:-:S06]  /*0f90*/  FMUL R0, R0, 1.4426950216293334961 ;  /* 0x3fb8aa3b00007820 */ /* 0x001fcc0000400000 */
[----:B------:R-:W0:Y:S08]  /*0fa0*/  FRND R0, R0 ;  /* 0x0000000000007307 */ /* 0x000e300000201000 */
[----:B0-----:R0:W1:Y:S08]  /*0fb0*/  F2F.F64.F32 R6, R0 ;  /* 0x0000000000067310 */ /* 0x0010700000201800 */
[----:B0-----:R-:W0:Y:S01]  /*0fc0*/  MUFU.EX2 R0, R0 ;  /* 0x0000000000007308 */ /* 0x001e220000000800 */
[----:B-1----:R-:W-:Y:S01]  /*0fd0*/  DFMA R6, R6, -UR6, R8 ;  /* 0x8000000606067c2b */ /* 0x002fe20008000008 */
[----:B------:R-:W-:Y:S01]  /*0fe0*/  UMOV UR6, 0xa4741b81 ;  /* 0xa4741b8100067882 */ /* 0x000fe20000000000 */
[----:B------:R-:W-:-:S06]  /*0ff0*/  UMOV UR7, 0x3e5ae904 ;  /* 0x3e5ae90400077882 */ /* 0x000fcc0000000000 */
[C---:B------:R-:W-:Y:S01]  /*1000*/  DFMA R12, R6.reuse, UR6, R12 ;  /* 0x00000006060c7c2b */ /* 0x040fe2000800000c */
[----:B------:R-:W-:Y:S01]  /*1010*/  UMOV UR6, 0x15ff7e07 ;  /* 0x15ff7e0700067882 */ /* 0x000fe20000000000 */
[----:B------:R-:W-:Y:S01]  /*1020*/  UMOV UR7, 0x3ec71de7 ;  /* 0x3ec71de700077882 */ /* 0x000fe20000000000 */
[----:B0-----:R-:W0:Y:S05]  /*1030*/  F2F.F64.F32 R8, R0 ;  /* 0x0000000000087310 */ /* 0x001e2a0000201800 */
[----:B------:R-:W-:Y:S01]  /*1040*/  DFMA R12, R6, R12, UR6 ;  /* 0x00000006060c7e2b */ /* 0x000fe2000800000c */
[----:B------:R-:W-:Y:S01]  /*1050*/  UMOV UR6, 0x6b0ac45a ;  /* 0x6b0ac45a00067882 */ /* 0x000fe20000000000 */
[----:B------:R-:W-:-:S06]  /*1060*/  UMOV UR7, 0x3efa019a ;  /* 0x3efa019a00077882 */ /* 0x000fcc0000000000 */
[----:B------:R-:W-:Y:S01]  /*1070*/  DFMA R12, R6, R12, UR6 ;  /* 0x00000006060c7e2b */ /* 0x000fe2000800000c */
[----:B------:R-:W-:Y:S01]  /*1080*/  UMOV UR6, 0x17eed94f ;  /* 0x17eed94f00067882 */ /* 0x000fe20000000000 */
[----:B------:R-:W-:Y:S01]  /*1090*/  UMOV UR7, 0x3f2a01a0 ;  /* 0x3f2a01a000077882 */ /* 0x000fe20000000000 */
[----:B0-----:R-:W-:-:S05]  /*10a0*/  DADD R14, -R8, 1 ;  /* 0x3ff00000080e7429 */ /* 0x001fca0000000100 */
        /* <DEDUP_REMOVED lines=16> */
[----:B------:R-:W-:-:S08]  /*11b0*/  DMUL R12, R6, R12 ;  /* 0x0000000c060c7228 */ /* 0x000fd00000000000 */
[----:B------:R-:W-:Y:S01]  /*11c0*/  DFMA R12, R6, R12, R6 ;  /* 0x0000000c060c722b */ /* 0x000fe20000000006 */
[----:B------:R-:W-:-:S07]  /*11d0*/  IMAD.MOV.U32 R6, RZ, RZ, RZ ;  /* 0x000000ffff067224 */ /* 0x000fce00078e00ff */
[----:B------:R-:W-:-:S08]  /*11e0*/  DFMA R12, -R12, R8, R14 ;  /* 0x000000080c0c722b */ /* 0x000fd0000000010e */
[----:B------:R-:W-:-:S06]  /*11f0*/  DADD R12, -R12, 2 ;  /* 0x400000000c0c7429 */ /* 0x000fcc0000000100 */
[----:B------:R-:W0:Y:S02]  /*1200*/  MUFU.RCP64H R7, R13 ;  /* 0x0000000d00077308 */ /* 0x000e240000001800 */
[----:B0-----:R-:W-:-:S08]  /*1210*/  DFMA R8, -R12, R6, 1 ;  /* 0x3ff000000c08742b */ /* 0x001fd00000000106 */
[----:B------:R-:W-:-:S08]  /*1220*/  DFMA R8, R8, R8, R8 ;  /* 0x000000080808722b */ /* 0x000fd00000000008 */
[----:B------:R-:W-:Y:S01]  /*1230*/  DFMA R8, R6, R8, R6 ;  /* 0x000000080608722b */ /* 0x000fe20000000006 */
[----:B------:R-:W-:Y:S02]  /*1240*/  IMAD.MOV.U32 R6, RZ, RZ, 0x0 ;  /* 0x00000000ff067424 */ /* 0x000fe400078e00ff */
[----:B------:R-:W-:-:S06]  /*1250*/  IMAD.MOV.U32 R7, RZ, RZ, 0x40000000 ;  /* 0x40000000ff077424 */ /* 0x000fcc00078e00ff */
[----:B------:R-:W-:-:S10]  /*1260*/  DFMA R8, R8, -R6, 1 ;  /* 0x3ff000000808742b */ /* 0x000fd40000000806 */
[----:B------:R-:W-:Y:S02]  /*1270*/  FSEL R5, R9, 1.875, !P0 ;  /* 0x3ff0000009057808 */ /* 0x000fe40004000000 */
[----:B------:R-:W-:Y:S02]  /*1280*/  FSEL R2, R8, RZ, !P0 ;  /* 0x000000ff08027208 */ /* 0x000fe40004000000 */
[----:B------:R-:W-:Y:S01]  /*1290*/  LOP3.LUT R3, R5, 0x80000000, R3, 0xb8, !PT ;  /* 0x8000000005037812 */ /* 0x000fe200078eb803 */
[----:B------:R-:W-:Y:S06]  /*12a0*/  BRA `(.L_x_75) ;  /* 0x00000000008c7947 */ /* 0x000fec0003800000 */
.L_x_74:
[----:B------:R-:W-:Y:S01]  /*12b0*/  DMUL R4, R2, R2 ;  /* 0x0000000202047228 */ /* 0x000fe20000000000 */
[----:B------:R-:W-:Y:S01]  /*12c0*/  IMAD.MOV.U32 R6, RZ, RZ, 0x420afc3d ;  /* 0x420afc3dff067424 */ /* 0x000fe200078e00ff */
[----:B------:R-:W-:Y:S01]  /*12d0*/  UMOV UR6, 0xe2f5e964 ;  /* 0xe2f5e96400067882 */ /* 0x000fe20000000000 */
[----:B------:R-:W-:Y:S01]  /*12e0*/  IMAD.MOV.U32 R7, RZ, RZ, 0x3f14359f ;  /* 0x3f14359fff077424 */ /* 0x000fe200078e00ff */
[----:B------:R-:W-:-:S05]  /*12f0*/  UMOV UR7, 0x3ef0bc46 ;  /* 0x3ef0bc4600077882 */ /* 0x000fca0000000000 */
[----:B------:R-:W-:Y:S01]  /*1300*/  DFMA R6, R4, -UR6, R6 ;  /* 0x8000000604067c2b */ /* 0x000fe20008000006 */
[----:B------:R-:W-:Y:S01]  /*1310*/  UMOV UR6, 0x728c5d84 ;  /* 0x728c5d8400067882 */ /* 0x000fe20000000000 */
[----:B------:R-:W-:-:S06]  /*1320*/  UMOV UR7, 0x3f2df9f0 ;  /* 0x3f2df9f000077882 */ /* 0x000fcc0000000000 */
[----:B------:R-:W-:Y:S01]  /*1330*/  DFMA R6, R4, R6, -UR6 ;  /* 0x8000000604067e2b */ /* 0x000fe20008000006 */
[----:B------:R-:W-:Y:S01]  /*1340*/  UMOV UR6, 0xcec4f033 ;  /* 0xcec4f03300067882 */ /* 0x000fe20000000000 */
[----:B------:R-:W-:-:S06]  /*1350*/  UMOV UR7, 0x3f4337d1 ;  /* 0x3f4337d100077882 */ /* 0x000fcc0000000000 */
[----:B------:R-:W-:Y:S01]  /*1360*/  DFMA R6, R4, R6, UR6 ;  /* 0x0000000604067e2b */ /* 0x000fe20008000006 */
        /* <DEDUP_REMOVED lines=20> */
[----:B------:R-:W-:-:S08]  /*14b0*/  DFMA R6, R4, R6, -UR6 ;  /* 0x8000000604067e2b */ /* 0x000fd00008000006 */
[----:B------:R-:W-:-:S08]  /*14c0*/  DFMA R6, R4, R6, RZ ;  /* 0x000000060406722b */ /* 0x000fd000000000ff */
[----:B------:R-:W-:-:S11]  /*14d0*/  DFMA R2, R2, R6, R2 ;  /* 0x000000060202722b */ /* 0x000fd60000000002 */
.L_x_75:
[----:B------:R-:W-:Y:S05]  /*14e0*/  BSYNC.RECONVERGENT B0 ;  /* 0x0000000000007941 */ /* 0x000fea0003800200 */
.L_x_73:
[----:B------:R-:W0:Y:S02]  /*14f0*/  LDC.64 R4, c[0x0][0x388] ;  /* 0x0000e200ff047b82 */ /* 0x000e240000000a00 */
[----:B0-----:R-:W-:-:S05]  /*1500*/  IMAD.WIDE R4, R10, 0x8, R4 ;  /* 0x000000080a047825 */ /* 0x001fca00078e0204 */
[----:B------:R-:W-:Y:S01]  /*1510*/  STG.E.64 desc[UR4][R4.64], R2 ;  /* 0x0000000204007986 */ /* 0x000fe2000c101b04 */
[----:B------:R-:W-:Y:S05]  /*1520*/  EXIT ;  /* 0x000000000000794d */ /* 0x000fea0003800000 */
.L_x_120:
[----:B------:R-:W0:Y:S02]  /*1530*/  LDC.64 R2, c[0x0][0x380] ;  /* 0x0000e000ff027b82 */ /* 0x000e240000000a00 */
[----:B0-----:R-:W-:-:S06]  /*1540*/  IMAD.WIDE R16, R10, 0x8, R2 ;  /* 0x000000080a107825 */ /* 0x001fcc00078e0202 */
[----:B------:R-:W2:Y:S01]  /*1550*/  LDG.E.64 R16, desc[UR4][R16.64] ;  /* 0x0000000410107981 */ /* 0x000ea2000c1e1b00 */
[----:B------:R-:W-:Y:S01]  /*1560*/  BSSY.RECONVERGENT B0, `(.L_x_76) ;  /* 0x000001c000007945 */ /* 0x000fe20003800200 */
[----:B--2---:R-:W-:-:S14]  /*1570*/  DSETP.NEU.AND P1, PT, |R16|, +INF , PT ;  /* 0x7ff000001000742a */ /* 0x004fdc0003f2d200 */
[----:B------:R-:W-:Y:S01]  /*1580*/  @!P1 DMUL R2, RZ, R16 ;  /* 0x00000010ff029228 */ /* 0x000fe20000000000 */
[----:B------:R-:W-:Y:S01]  /*1590*/  @!P1 PLOP3.LUT P0, PT, PT, PT, PT, 0x80, 0x8 ;  /* 0x000000000008981c */ /* 0x000fe20003f0f070 */
[----:B------:R-:W-:-:S12]  /*15a0*/  @!P1 BRA `(.L_x_77) ;  /* 0x00000000005c9947 */ /* 0x000fd80003800000 */
[----:B------:R-:W-:Y:S01]  /*15b0*/  UMOV UR6, 0x6dc9c883 ;  /* 0x6dc9c88300067882 */ /* 0x000fe20000000000 */
[----:B------:R-:W-:Y:S01]  /*15c0*/  UMOV UR7, 0x3fe45f30 ;  /* 0x3fe45f3000077882 */ /* 0x000fe20000000000 */
[C---:B------:R-:W-:Y:S01]  /*15d0*/  DSETP.GE.AND P0, PT, |R16|.reuse, 2.14748364800000000000e+09, PT ;  /* 0x41e000001000742a */ /* 0x040fe20003f06200 */
[----:B------:R-:W-:Y:S01]  /*15e0*/  BSSY.RECONVERGENT B1, `(.L_x_78) ;  /* 0x0000011000017945 */ /* 0x000fe20003800200 */
[----:B------:R-:W-:Y:S01]  /*15f0*/  DMUL R4, R16, UR6 ;  /* 0x0000000610047c28 */ /* 0x000fe20008000000 */
[----:B------:R-:W-:Y:S01]  /*1600*/  UMOV UR6, 0x54442d18 ;  /* 0x54442d1800067882 */ /* 0x000fe20000000000 */
[----:B------:R-:W-:-:S08]  /*1610*/  UMOV UR7, 0x3ff921fb ;  /* 0x3ff921fb00077882 */ /* 0x000fd00000000000 */
        /* <DEDUP_REMOVED lines=12> */
[----:B------:R-:W-:-:S07]  /*16e0*/  IMAD.MOV.U32 R4, RZ, RZ, R0 ;  /* 0x000000ffff047224 */ /* 0x000fce00078e0000 */
.L_x_79:
[----:B------:R-:W-:Y:S05]  /*16f0*/  BSYNC.RECONVERGENT B1 ;  /* 0x0000000000017941 */ /* 0x000fea0003800200 */
.L_x_78:
[----:B------:R-:W-:-:S04]  /*1700*/  LOP3.LUT R4, R4, 0x1, RZ, 0xc0, !PT ;  /* 0x0000000104047812 */ /* 0x000fc800078ec0ff */
[----:B------:R-:W-:-:S13]  /*1710*/  ISETP.NE.U32.AND P0, PT, R4, 0x1, PT ;  /* 0x000000010400780c */ /* 0x000fda0003f05070 */
.L_x_77:
[----:B------:R-:W-:Y:S05]  /*1720*/  BSYNC.RECONVERGENT B0 ;  /* 0x0000000000007941 */ /* 0x000fea0003800200 */
.L_x_76:
[----:B------:R-:W-:Y:S01]  /*1730*/  DMUL R4, R2, R2 ;  /* 0x0000000202047228 */ /* 0x000fe20000000000 */
[----:B------:R-:W-:Y:S01]  /*1740*/  IMAD.MOV.U32 R6, RZ, RZ, 0x5b27ebb1 ;  /* 0x5b27ebb1ff067424 */ /* 0x000fe200078e00ff */
[----:B------:R-:W-:Y:S01]  /*1750*/  UMOV UR6, 0x2799bcb9 ;  /* 0x2799bcb900067882 */ /* 0x000fe20000000000 */
[----:B------:R-:W-:Y:S01]  /*1760*/  IMAD.MOV.U32 R7, RZ, RZ, 0x3ef9757c ;  /* 0x3ef9757cff077424 */ /* 0x000fe200078e00ff */
[----:B------:R-:W-:Y:S01]  /*1770*/  UMOV UR7, 0x3ee48dac ;  /* 0x3ee48dac00077882 */ /* 0x000fe20000000000 */
[----:B------:R-:W0:Y:S01]  /*1780*/  LDC.64 R8, c[0x0][0x388] ;  /* 0x0000e200ff087b82 */ /* 0x000e220000000a00 */
[----:B------:R-:W-:Y:S03]  /*1790*/  BSSY.RECONVERGENT B0, `(.L_x_80) ;  /* 0x0000037000007945 */ /* 0x000fe60003800200 */
[----:B------:R-:W-:Y:S01]  /*17a0*/  DFMA R6, R4, UR6, -R6 ;  /* 0x0000000604067c2b */ /* 0x000fe20008000806 */
[----:B------:R-:W-:Y:S01]  /*17b0*/  UMOV UR6, 0xfd91e04 ;  /* 0x0fd91e0400067882 */ /* 0x000fe20000000000 */
[----:B------:R-:W-:-:S06]  /*17c0*/  UMOV UR7, 0x3f0980e9 ;  /* 0x3f0980e900077882 */ /* 0x000fcc0000000000 */
[----:B------:R-:W-:Y:S01]  /*17d0*/  DFMA R6, R4, R6, UR6 ;  /* 0x0000000604067e2b */ /* 0x000fe20008000006 */
[----:B------:R-:W-:Y:S01]  /*17e0*/  UMOV UR6, 0x417d7e1d ;  /* 0x417d7e1d00067882 */ /* 0x000fe20000000000 */
[----:B------:R-:W-:-:S06]  /*17f0*/  UMOV UR7, 0x3efae2b0 ;  /* 0x3efae2b000077882 */ /* 0x000fcc0000000000 */
[----:B------:R-:W-:Y:S01]  /*1800*/  DFMA R6, R4, R6, -UR6 ;  /* 0x8000000604067e2b */ /* 0x000fe20008000006 */
[----:B------:R-:W-:Y:S01]  /*1810*/  UMOV UR6, 0x41bfba57 ;  /* 0x41bfba5700067882 */ /* 0x000fe20000000000 */
[----:B------:R-:W-:Y:S01]  /*1820*/  UMOV UR7, 0x3f119f53 ;  /* 0x3f119f5300077882 */ /* 0x000fe20000000000 */
[----:B0-----:R-:W-:-:S05]  /*1830*/  IMAD.WIDE R14, R10, 0x8, R8 ;  /* 0x000000080a0e7825 */ /* 0x001fca00078e0208 */
        /* <DEDUP_REMOVED lines=33> */
[----:B------:R-:W-:Y:S10]  /*1a50*/  @P0 BRA `(.L_x_81) ;  /* 0x0000000000280947 */ /* 0x000ff40003800000 */
[----:B------:R-:W0:Y:S01]  /*1a60*/  MUFU.RCP64H R9, R5 ;  /* 0x0000000500097308 */ /* 0x000e220000001800 */
[----:B------:R-:W-:-:S06]  /*1a70*/  IMAD.MOV.U32 R8, RZ, RZ, RZ ;  /* 0x000000ffff087224 */ /* 0x000fcc00078e00ff */
[----:B0-----:R-:W-:-:S08]  /*1a80*/  DFMA R6, -R4, R8, 1 ;  /* 0x3ff000000406742b */ /* 0x001fd00000000108 */
[----:B------:R-:W-:Y:S02]  /*1a90*/  DFMA R10, R6, R6, R6 ;  /* 0x00000006060a722b */ /* 0x000fe40000000006 */
[----:B------:R-:W-:-:S06]  /*1aa0*/  DADD R6, R4, -R2 ;  /* 0x0000000004067229 */ /* 0x000fcc0000000802 */
[----:B------:R-:W-:Y:S02]  /*1ab0*/  DFMA R10, R8, R10, R8 ;  /* 0x0000000a080a722b */ /* 0x000fe40000000008 */
[----:B------:R-:W-:-:S06]  /*1ac0*/  DFMA R6, R12, R2, -R6 ;  /* 0x000000020c06722b */ /* 0x000fcc0000000806 */
[----:B------:R-:W-:-:S08]  /*1ad0*/  DFMA R2, R4, -R10, 1 ;  /* 0x3ff000000402742b */ /* 0x000fd0000000080a */
[----:B------:R-:W-:-:S08]  /*1ae0*/  DFMA R2, R6, -R10, R2 ;  /* 0x8000000a0602722b */ /* 0x000fd00000000002 */
[----:B------:R-:W-:-:S11]  /*1af0*/  DFMA R4, -R10, R2, -R10 ;  /* 0x000000020a04722b */ /* 0x000fd6000000090a */
.L_x_81:
[----:B------:R-:W-:Y:S05]  /*1b00*/  BSYNC.RECONVERGENT B0 ;  /* 0x0000000000007941 */ /* 0x000fea0003800200 */
.L_x_80:
[----:B------:R-:W-:Y:S01]  /*1b10*/  STG.E.64 desc[UR4][R14.64], R4 ;  /* 0x000000040e007986 */ /* 0x000fe2000c101b04 */
[----:B------:R-:W-:Y:S05]  /*1b20*/  EXIT ;  /* 0x000000000000794d */ /* 0x000fea0003800000 */
.L_x_72:
[----:B------:R-:W-:-:S05]  /*1b30*/  IMAD.MOV.U32 R3, RZ, RZ, -0x6 ;  /* 0xfffffffaff037424 */ /* 0x000fca00078e00ff */
[----:B------:R-:W-:-:S05]  /*1b40*/  VIADDMNMX.U32 R0, R0, R3, 0x3, PT ;  /* 0x0000000300007446 */ /* 0x000fca0003800003 */
[----:B------:R-:W-:-:S04]  /*1b50*/  IMAD.SHL.U32 R0, R0, 0x4, RZ ;  /* 0x0000000400007824 */ /* 0x000fc800078e00ff */
[----:B------:R-:W0:Y:S02]  /*1b60*/  LDC R2, c[0x2][R0+0x24] ;  /* 0x0080090000027b82 */ /* 0x000e240000000800 */
[----:B0-----:R-:W-:-:S04]  /*1b70*/  SHF.R.S32.HI R3, RZ, 0x1f, R2 ;  /* 0x0000001fff037819 */ /* 0x001fc80000011402 */
.L_x_123:
[----:B------:R-:W-:Y:S05]  /*1b80*/  BRX R2 -0x1b90                                                      (*"BRANCH_TARGETS .L_x_124,.L_x_125,.L_x_126,.L_x_114"*) ;  /* 0xffffffe4021c7949 */ /* 0x000fea000383ffff */
.L_x_126:
[----:B------:R-:W0:Y:S02]  /*1b90*/  LDC.64 R2, c[0x0][0x380] ;  /* 0x0000e000ff027b82 */ /* 0x000e240000000a00 */
[----:B0-----:R-:W-:-:S05]  /*1ba0*/  IMAD.WIDE R6, R10, 0x8, R2 ;  /* 0x000000080a067825 */ /* 0x001fca00078e0202 */
[----:B------:R-:W2:Y:S01]  /*1bb0*/  LDG.E.64 R2, desc[UR4][R6.64] ;  /* 0x0000000406027981 */ /* 0x000ea2000c1e1b00 */
[----:B------:R-:W-:Y:S01]  /*1bc0*/  BSSY.RECONVERGENT B0, `(.L_x_82) ;  /* 0x0000053000007945 */ /* 0x000fe20003800200 */
[----:B--2---:R-:W-:Y:S01]  /*1bd0*/  ISETP.GT.AND P0, PT, R3, 0xfffff, PT ;  /* 0x000fffff0300780c */ /* 0x004fe20003f04270 */
[----:B------:R-:W-:Y:S02]  /*1be0*/  IMAD.MOV.U32 R4, RZ, RZ, R2 ;  /* 0x000000ffff047224 */ /* 0x000fe400078e0002 */
[----:B------:R-:W-:-:S10]  /*1bf0*/  IMAD.MOV.U32 R5, RZ, RZ, R3 ;  /* 0x000000ffff057224 */ /* 0x000fd400078e0003 */
[----:B------:R-:W-:-:S10]  /*1c00*/  @!P0 DMUL R4, R4, 1.80143985094819840000e+16 ;  /* 0x4350000004048828 */ /* 0x000fd40000000000 */
[----:B------:R-:W-:Y:S02]  /*1c10*/  @!P0 IMAD.MOV.U32 R3, RZ, RZ, R5 ;  /* 0x000000ffff038224 */ /* 0x000fe400078e0005 */
[----:B------:R-:W-:Y:S02]  /*1c20*/  @!P0 IMAD.MOV.U32 R2, RZ, RZ, R4 ;  /* 0x000000ffff028224 */ /* 0x000fe400078e0004 */
[----:B------:R-:W-:-:S05]  /*1c30*/  VIADD R0, R3, 0xffffffff ;  /* 0xffffffff03007836 */ /* 0x000fca0000000000 */
[----:B------:R-:W-:Y:S01]  /*1c40*/  ISETP.GT.U32.AND P1, PT, R0, 0x7feffffe, PT ;  /* 0x7feffffe0000780c */ /* 0x000fe20003f24070 */
[----:B------:R-:W-:Y:S02]  /*1c50*/  IMAD.MOV.U32 R0, RZ, RZ, -0x3ff ;  /* 0xfffffc01ff007424 */ /* 0x000fe400078e00ff */
[----:B------:R-:W-:-:S10]  /*1c60*/  @!P0 IMAD.MOV.U32 R0, RZ, RZ, -0x435 ;  /* 0xfffffbcbff008424 */ /* 0x000fd400078e00ff */
[----:B------:R-:W-:Y:S05]  /*1c70*/  @P1 BRA `(.L_x_83) ;  /* 0x0000000400041947 */ /* 0x000fea0003800000 */
[----:B------:R-:W-:Y:S01]  /*1c80*/  LOP3.LUT R4, R3, 0xfffff, RZ, 0xc0, !PT ;  /* 0x000fffff03047812 */ /* 0x000fe200078ec0ff */
[----:B------:R-:W-:Y:S01]  /*1c90*/  IMAD.MOV.U32 R6, RZ, RZ, RZ ;  /* 0x000000ffff067224 */ /* 0x000fe200078e00ff */
[----:B------:R-:W-:Y:S01]  /*1ca0*/  UMOV UR6, 0x3ae80f1e ;  /* 0x3ae80f1e00067882 */ /* 0x000fe20000000000 */
[----:B------:R-:W-:Y:S01]  /*1cb0*/  IMAD.MOV.U32 R16, RZ, RZ, -0x748574fc ;  /* 0x8b7a8b04ff107424 */ /* 0x000fe200078e00ff */
[----:B------:R-:W-:Y:S01]  /*1cc0*/  LOP3.LUT R5, R4, 0x3ff00000, RZ, 0xfc, !PT ;  /* 0x3ff0000004057812 */ /* 0x000fe200078efcff */
[----:B------:R-:W-:Y:S01]  /*1cd0*/  IMAD.MOV.U32 R4, RZ, RZ, R2 ;  /* 0x000000ffff047224 */ /* 0x000fe200078e0002 */
[----:B------:R-:W-:Y:S01]  /*1ce0*/  UMOV UR7, 0x3eb1380b ;  /* 0x3eb1380b00077882 */ /* 0x000fe20000000000 */
[----:B------:R-:W-:Y:S01]  /*1cf0*/  IMAD.MOV.U32 R17, RZ, RZ, 0x3ed0ee25 ;  /* 0x3ed0ee25ff117424 */ /* 0x000fe200078e00ff */
[----:B------:R-:W-:Y:S01]  /*1d00*/  ISETP.GE.U32.AND P0, PT, R5, 0x3ff6a09f, PT ;  /* 0x3ff6a09f0500780c */ /* 0x000fe20003f06070 */
[----:B------:R-:W-:Y:S01]  /*1d10*/  IMAD.MOV.U32 R19, RZ, RZ, 0x43300000 ;  /* 0x43300000ff137424 */ /* 0x000fe200078e00ff */
[----:B------:R-:W-:Y:S01]  /*1d20*/  LEA.HI R0, R3, R0, RZ, 0xc ;  /* 0x0000000003007211 */ /* 0x000fe200078f60ff */
[----:B------:R-:W-:Y:S01]  /*1d30*/  UMOV UR8, 0x80000000 ;  /* 0x8000000000087882 */ /* 0x000fe20000000000 */
[----:B------:R-:W-:-:S09]  /*1d40*/  UMOV UR9, 0x43300000 ;  /* 0x4330000000097882 */ /* 0x000fd20000000000 */
[----:B------:R-:W-:Y:S02]  /*1d50*/  @P0 VIADD R7, R5, 0xfff00000 ;  /* 0xfff0000005070836 */ /* 0x000fe40000000000 */
[----:B------:R-:W-:Y:S02]  /*1d60*/  @P0 VIADD R0, R0, 0x1 ;  /* 0x0000000100000836 */ /* 0x000fe40000000000 */
[----:B------:R-:W-:-:S03]  /*1d70*/  @P0 IMAD.MOV.U32 R5, RZ, RZ, R7 ;  /* 0x000000ffff050224 */ /* 0x000fc600078e0007 */
[----:B------:R-:W-:-:S03]  /*1d80*/  LOP3.LUT R18, R0, 0x80000000, RZ, 0x3c, !PT ;  /* 0x8000000000127812 */ /* 0x000fc600078e3cff */
[C---:B------:R-:W-:Y:S02]  /*1d90*/  DADD R14, R4.reuse, 1 ;  /* 0x3ff00000040e7429 */ /* 0x040fe40000000000 */
[----:B------:R-:W-:-:S04]  /*1da0*/  DADD R4, R4, -1 ;  /* 0xbff0000004047429 */ /* 0x000fc80000000000 */
[----:B------:R-:W0:Y:S02]  /*1db0*/  MUFU.RCP64H R7, R15 ;  /* 0x0000000f00077308 */ /* 0x000e240000001800 */
[----:B0-----:R-:W-:-:S08]  /*1dc0*/  DFMA R8, -R14, R6, 1 ;  /* 0x3ff000000e08742b */ /* 0x001fd00000000106 */
[----:B------:R-:W-:-:S08]  /*1dd0*/  DFMA R8, R8, R8, R8 ;  /* 0x000000080808722b */ /* 0x000fd00000000008 */
[----:B------:R-:W-:-:S08]  /*1de0*/  DFMA R6, R6, R8, R6 ;  /* 0x000000080606722b */ /* 0x000fd00000000006 */
[----:B------:R-:W-:-:S08]  /*1df0*/  DMUL R8, R4, R6 ;  /* 0x0000000604087228 */ /* 0x000fd00000000000 */
[----:B------:R-:W-:-:S08]  /*1e00*/  DFMA R8, R4, R6, R8 ;  /* 0x000000060408722b */ /* 0x000fd00000000008 */
[----:B------:R-:W-:Y:S02]  /*1e10*/  DMUL R12, R8, R8 ;  /* 0x00000008080c7228 */ /* 0x000fe40000000000 */
[----:B------:R-:W-:-:S06]  /*1e20*/  DADD R2, R4, -R8 ;  /* 0x0000000004027229 */ /* 0x000fcc0000000808 */
[----:B------:R-:W-:Y:S01]  /*1e30*/  DFMA R14, R12, UR6, R16 ;  /* 0x000000060c0e7c2b */ /* 0x000fe20008000010 */
[----:B------:R-:W-:Y:S01]  /*1e40*/  UMOV UR6, 0x9f02676f ;  /* 0x9f02676f00067882 */ /* 0x000fe20000000000 */
[----:B------:R-:W-:Y:S01]  /*1e50*/  UMOV UR7, 0x3ef3b266 ;  /* 0x3ef3b26600077882 */ /* 0x000fe20000000000 */
[----:B------:R-:W-:Y:S02]  /*1e60*/  DADD R16, R2, R2 ;  /* 0x0000000002107229 */ /* 0x000fe40000000002 */
[----:B------:R-:W-:Y:S01]  /*1e70*/  DADD R2, R18, -UR8 ;  /* 0x8000000812027e29 */ /* 0x000fe20008000000 */
[----:B------:R-:W-:Y:S01]  /*1e80*/  UMOV UR8, 0xfefa39ef ;  /* 0xfefa39ef00087882 */ /* 0x000fe20000000000 */
[----:B------:R-:W-:Y:S01]  /*1e90*/  UMOV UR9, 0x3fe62e42 ;  /* 0x3fe62e4200097882 */ /* 0x000fe20000000000 */
[----:B------:R-:W-:Y:S01]  /*1ea0*/  DFMA R14, R12, R14, UR6 ;  /* 0x000000060c0e7e2b */ /* 0x000fe2000800000e */
[----:B------:R-:W-:Y:S01]  /*1eb0*/  UMOV UR6, 0xa9ab0956 ;  /* 0xa9ab095600067882 */ /* 0x000fe20000000000 */
[----:B------:R-:W-:Y:S01]  /*1ec0*/  UMOV UR7, 0x3f1745cb ;  /* 0x3f1745cb00077882 */ /* 0x000fe20000000000 */
[----:B------:R-:W-:-:S02]  /*1ed0*/  DFMA R16, R4, -R8, R16 ;  /* 0x800000080410722b */ /* 0x000fc40000000010 */
[----:B------:R-:W-:-:S03]  /*1ee0*/  DFMA R4, R2, UR8, R8 ;  /* 0x0000000802047c2b */ /* 0x000fc60008000008 */
[----:B------:R-:W-:Y:S01]  /*1ef0*/  DFMA R14, R12, R14, UR6 ;  /* 0x000000060c0e7e2b */ /* 0x000fe2000800000e */
[----:B------:R-:W-:Y:S01]  /*1f00*/  UMOV UR6, 0x2d1b5154 ;  /* 0x2d1b515400067882 */ /* 0x000fe20000000000 */
[----:B------:R-:W-:Y:S01]  /*1f10*/  UMOV UR7, 0x3f3c71c7 ;  /* 0x3f3c71c700077882 */ /* 0x000fe20000000000 */
[----:B------:R-:W-:-:S05]  /*1f20*/  DMUL R16, R6, R16 ;  /* 0x0000001006107228 */ /* 0x000fca0000000000 */
        /* <DEDUP_REMOVED lines=11> */
[----:B------:R-:W-:Y:S02]  /*1fe0*/  UMOV UR7, 0x3fe62e42 ;  /* 0x3fe62e4200077882 */ /* 0x000fe40000000000 */
[----:B------:R-:W-:Y:S01]  /*1ff0*/  DFMA R18, R2, -UR6, R4 ;  /* 0x8000000602127c2b */ /* 0x000fe20008000004 */
[----:B------:R-:W-:Y:S01]  /*2000*/  UMOV UR6, 0x3b39803f ;  /* 0x3b39803f00067882 */ /* 0x000fe20000000000 */
[----:B------:R-:W-:Y:S02]  /*2010*/  UMOV UR7, 0x3c7abc9e ;  /* 0x3c7abc9e00077882 */ /* 0x000fe40000000000 */
[----:B------:R-:W-:-:S04]  /*2020*/  DMUL R14, R12, R14 ;  /* 0x0000000e0c0e7228 */ /* 0x000fc80000000000 */
[----:B------:R-:W-:-:S04]  /*2030*/  DADD R18, -R8, R18 ;  /* 0x0000000008127229 */ /* 0x000fc80000000112 */
[----:B------:R-:W-:-:S08]  /*2040*/  DFMA R14, R8, R14, R16 ;  /* 0x0000000e080e722b */ /* 0x000fd00000000010 */
[----:B------:R-:W-:-:S08]  /*2050*/  DADD R14, R14, -R18 ;  /* 0x000000000e0e7229 */ /* 0x000fd00000000812 */
[----:B------:R-:W-:-:S08]  /*2060*/  DFMA R14, R2, UR6, R14 ;  /* 0x00000006020e7c2b */ /* 0x000fd0000800000e */
[----:B------:R-:W-:Y:S01]  /*2070*/  DADD R4, R4, R14 ;  /* 0x0000000004047229 */ /* 0x000fe2000000000e */
[----:B------:R-:W-:Y:S10]  /*2080*/  BRA `(.L_x_84) ;  /* 0x0000000000187947 */ /* 0x000ff40003800000 */
.L_x_83:
[----:B------:R-:W-:Y:S01]  /*2090*/  IMAD.MOV.U32 R2, RZ, RZ, 0x0 ;  /* 0x00000000ff027424 */ /* 0x000fe200078e00ff */
[----:B------:R-:W-:Y:S01]  /*20a0*/  LOP3.LUT P0, RZ, R5, 0x7fffffff, RZ, 0xc0, !PT ;  /* 0x7fffffff05ff7812 */ /* 0x000fe2000780c0ff */
[----:B------:R-:W-:-:S06]  /*20b0*/  IMAD.MOV.U32 R3, RZ, RZ, 0x7ff00000 ;  /* 0x7ff00000ff037424 */ /* 0x000fcc00078e00ff */
[----:B------:R-:W-:-:S10]  /*20c0*/  DFMA R2, R4, R2, +INF ;  /* 0x7ff000000402742b */ /* 0x000fd40000000002 */
[----:B------:R-:W-:Y:S02]  /*20d0*/  FSEL R4, R2, RZ, P0 ;  /* 0x000000ff02047208 */ /* 0x000fe40000000000 */
[----:B------:R-:W-:-:S07]  /*20e0*/  FSEL R5, R3, -QNAN , P0 ;  /* 0xfff0000003057808 */ /* 0x000fce0000000000 */
.L_x_84:
[----:B------:R-:W-:Y:S05]  /*20f0*/  BSYNC.RECONVERGENT B0 ;  /* 0x0000000000007941 */ /* 0x000fea0003800200 */
.L_x_82:
[----:B------:R-:W0:Y:S02]  /*2100*/  LDC.64 R2, c[0x0][0x388] ;  /* 0x0000e200ff027b82 */ /* 0x000e240000000a00 */
[----:B0-----:R-:W-:-:S05]  /*2110*/  IMAD.WIDE R2, R10, 0x8, R2 ;  /* 0x000000080a027825 */ /* 0x001fca00078e0202 */
[----:B------:R0:W-:Y:S02]  /*2120*/  STG.E.64 desc[UR4][R2.64], R4 ;  /* 0x0000000402007986 */ /* 0x0001e4000c101b04 */
.L_x_114:
[----:B------:R-:W-:Y:S05]  /*2130*/  EXIT ;  /* 0x000000000000794d */ /* 0x000fea0003800000 */
.L_x_124:
[----:B------:R-:W0:Y:S02]  /*2140*/  LDC.64 R2, c[0x0][0x380] ;  /* 0x0000e000ff027b82 */ /* 0x000e240000000a00 */
[----:B0-----:R-:W-:-:S06]  /*2150*/  IMAD.WIDE R2, R10, 0x8, R2 ;  /* 0x000000080a027825 */ /* 0x001fcc00078e0202 */
[----:B------:R-:W2:Y:S01]  /*2160*/  LDG.E.64 R2, desc[UR4][R2.64] ;  /* 0x0000000402027981 */ /* 0x000ea2000c1e1b00 */
[----:B------:R-:W-:Y:S01]  /*2170*/  IMAD.MOV.U32 R4, RZ, RZ, 0x652b82fe ;  /* 0x652b82feff047424 */ /* 0x000fe200078e00ff */
[----:B------:R-:W-:Y:S01]  /*2180*/  UMOV UR6, 0xfefa39ef ;  /* 0xfefa39ef00067882 */ /* 0x000fe20000000000 */
[----:B------:R-:W-:Y:S01]  /*2190*/  IMAD.MOV.U32 R5, RZ, RZ, 0x3ff71547 ;  /* 0x3ff71547ff057424 */ /* 0x000fe200078e00ff */
[----:B------:R-:W-:Y:S01]  /*21a0*/  UMOV UR7, 0x3fe62e42 ;  /* 0x3fe62e4200077882 */ /* 0x000fe20000000000 */
[----:B------:R-:W-:Y:S04]  /*21b0*/  BSSY.RECONVERGENT B0, `(.L_x_85) ;  /* 0x0000039000007945 */ /* 0x000fe80003800200 */
        /* <DEDUP_REMOVED lines=39> */
[----:B------:R-:W-:Y:S02]  /*2430*/  IMAD.MOV.U32 R8, RZ, RZ, R12 ;  /* 0x000000ffff087224 */ /* 0x000fe400078e000c */
[----:B------:R-:W-:Y:S02]  /*2440*/  IMAD.MOV.U32 R7, RZ, RZ, R9 ;  /* 0x000000ffff077224 */ /* 0x000fe400078e0009 */
[----:B------:R-:W-:Y:S01]  /*2450*/  IMAD.MOV.U32 R6, RZ, RZ, R8 ;  /* 0x000000ffff067224 */ /* 0x000fe200078e0008 */
[----:B------:R-:W-:Y:S06]  /*2460*/  @!P0 BRA `(.L_x_86) ;  /* 0x0000000000348947 */ /* 0x000fec0003800000 */
[----:B------:R-:W-:Y:S01]  /*2470*/  FSETP.GEU.AND P2, PT, |R3|, 4.2275390625, PT ;  /* 0x408748000300780b */ /* 0x000fe20003f4e200 */
[C---:B------:R-:W-:Y:S02]  /*2480*/  DADD R6, R2.reuse, +INF ;  /* 0x7ff0000002067429 */ /* 0x040fe40000000000 */
[----:B------:R-:W-:-:S08]  /*2490*/  DSETP.GEU.AND P1, PT, R2, RZ, PT ;  /* 0x000000ff0200722a */ /* 0x000fd00003f2e000 */
[----:B------:R-:W-:Y:S02]  /*24a0*/  FSEL R6, R6, RZ, P1 ;  /* 0x000000ff06067208 */ /* 0x000fe40000800000 */
[----:B------:R-:W-:Y:S01]  /*24b0*/  @!P2 LEA.HI R0, R4, R4, RZ, 0x1 ;  /* 0x000000040400a211 */ /* 0x000fe200078f08ff */
[----:B------:R-:W-:Y:S01]  /*24c0*/  @!P2 IMAD.MOV.U32 R14, RZ, RZ, R12 ;  /* 0x000000ffff0ea224 */ /* 0x000fe200078e000c */
[----:B------:R-:W-:Y:S02]  /*24d0*/  FSEL R7, R7, RZ, P1 ;  /* 0x000000ff07077208 */ /* 0x000fe40000800000 */
[----:B------:R-:W-:-:S05]  /*24e0*/  @!P2 SHF.R.S32.HI R15, RZ, 0x1, R0 ;  /* 0x00000001ff0fa819 */ /* 0x000fca0000011400 */
[----:B------:R-:W-:Y:S02]  /*24f0*/  @!P2 IMAD.IADD R16, R4, 0x1, -R15 ;  /* 0x000000010410a824 */ /* 0x000fe400078e0a0f */
[----:B------:R-:W-:-:S03]  /*2500*/  @!P2 IMAD R15, R15, 0x100000, R13 ;  /* 0x001000000f0fa824 */ /* 0x000fc600078e020d */
[----:B------:R-:W-:Y:S01]  /*2510*/  @!P2 LEA R17, R16, 0x3ff00000, 0x14 ;  /* 0x3ff000001011a811 */ /* 0x000fe200078ea0ff */
[----:B------:R-:W-:-:S06]  /*2520*/  @!P2 IMAD.MOV.U32 R16, RZ, RZ, RZ ;  /* 0x000000ffff10a224 */ /* 0x000fcc00078e00ff */
[----:B------:R-:W-:-:S11]  /*2530*/  @!P2 DMUL R6, R14, R16 ;  /* 0x000000100e06a228 */ /* 0x000fd60000000000 */
.L_x_86:
[----:B------:R-:W-:Y:S05]  /*2540*/  BSYNC.RECONVERGENT B0 ;  /* 0x0000000000007941 */ /* 0x000fea0003800200 */
.L_x_85:
[----:B------:R-:W-:Y:S04]  /*2550*/  BSSY.RECONVERGENT B0, `(.L_x_87) ;  /* 0x000000e000007945 */ /* 0x000fe80003800200 */
[----:B------:R-:W-:Y:S05]  /*2560*/  @!P0 BRA `(.L_x_88) ;  /* 0x0000000000308947 */ /* 0x000fea0003800000 */
        /* <DEDUP_REMOVED lines=12> */
.L_x_88:
[----:B------:R-:W-:Y:S05]  /*2630*/  BSYNC.RECONVERGENT B0 ;  /* 0x0000000000007941 */ /* 0x000fea0003800200 */
.L_x_87:
        /* <DEDUP_REMOVED lines=19> */
[----:B------:R-:W-:Y:S05]  /*2770*/  CALL.REL.NOINC `($__internal_3_$__cuda_sm20_div_rn_f64_full) ;  /* 0x0000000400a07944 */ /* 0x000fea0003c00000 */
[----:B------:R-:W-:Y:S02]  /*2780*/  IMAD.MOV.U32 R2, RZ, RZ, R12 ;  /* 0x000000ffff027224 */ /* 0x000fe400078e000c */
[----:B------:R-:W-:-:S07]  /*2790*/  IMAD.MOV.U32 R3, RZ, RZ, R13 ;  /* 0x000000ffff037224 */ /* 0x000fce00078e000d */
.L_x_90:
[----:B------:R-:W-:Y:S05]  /*27a0*/  BSYNC.RECONVERGENT B0 ;  /* 0x0000000000007941 */ /* 0x000fea0003800200 */
.L_x_89:
[----:B------:R-:W0:Y:S02]  /*27b0*/  LDC.64 R4, c[0x0][0x388] ;  /* 0x0000e200ff047b82 */ /* 0x000e240000000a00 */
[----:B0-----:R-:W-:-:S05]  /*27c0*/  IMAD.WIDE R4, R10, 0x8, R4 ;  /* 0x000000080a047825 */ /* 0x001fca00078e0204 */
[----:B------:R-:W-:Y:S01]  /*27d0*/  STG.E.64 desc[UR4][R4.64], R2 ;  /* 0x0000000204007986 */ /* 0x000fe2000c101b04 */
[----:B------:R-:W-:Y:S05]  /*27e0*/  EXIT ;  /* 0x000000000000794d */ /* 0x000fea0003800000 */
.L_x_125:
        /* <DEDUP_REMOVED lines=80> */
.L_x_92:
[----:B------:R-:W-:Y:S01]  /*2cf0*/  IMAD.MOV.U32 R2, RZ, RZ, 0x0 ;  /* 0x00000000ff027424 */ /* 0x000fe200078e00ff */
[----:B------:R-:W-:Y:S01]  /*2d00*/  LOP3.LUT P0, RZ, R5, 0x7fffffff, RZ, 0xc0, !PT ;  /* 0x7fffffff05ff7812 */ /* 0x000fe2000780c0ff */
[----:B------:R-:W-:-:S06]  /*2d10*/  IMAD.MOV.U32 R3, RZ, RZ, 0x7ff00000 ;  /* 0x7ff00000ff037424 */ /* 0x000fcc00078e00ff */
[----:B------:R-:W-:-:S10]  /*2d20*/  DFMA R2, R4, R2, +INF ;  /* 0x7ff000000402742b */ /* 0x000fd40000000002 */
[----:B------:R-:W-:Y:S02]  /*2d30*/  FSEL R4, R2, RZ, P0 ;  /* 0x000000ff02047208 */ /* 0x000fe40000000000 */
[----:B------:R-:W-:-:S07]  /*2d40*/  FSEL R5, R3, -QNAN , P0 ;  /* 0xfff0000003057808 */ /* 0x000fce0000000000 */
.L_x_93:
[----:B------:R-:W-:Y:S05]  /*2d50*/  BSYNC.RECONVERGENT B0 ;  /* 0x0000000000007941 */ /* 0x000fea0003800200 */
.L_x_91:
[----:B------:R-:W0:Y:S01]  /*2d60*/  LDC.64 R6, c[0x0][0x388] ;  /* 0x0000e200ff067b82 */ /* 0x000e220000000a00 */
[----:B------:R-:W-:Y:S01]  /*2d70*/  UMOV UR6, 0xbaaafad3 ;  /* 0xbaaafad300067882 */ /* 0x000fe20000000000 */
[----:B------:R-:W-:Y:S02]  /*2d80*/  UMOV UR7, 0x3c695355 ;  /* 0x3c69535500077882 */ /* 0x000fe40000000000 */
[----:B------:R-:W-:Y:S01]  /*2d90*/  DMUL R2, R4, UR6 ;  /* 0x0000000604027c28 */ /* 0x000fe20008000000 */
[----:B------:R-:W-:Y:S01]  /*2da0*/  UMOV UR6, 0x1526e50e ;  /* 0x1526e50e00067882 */ /* 0x000fe20000000000 */
[----:B------:R-:W-:-:S06]  /*2db0*/  UMOV UR7, 0x3fdbcb7b ;  /* 0x3fdbcb7b00077882 */ /* 0x000fcc0000000000 */
[----:B------:R-:W-:Y:S01]  /*2dc0*/  DFMA R2, R4, UR6, R2 ;  /* 0x0000000604027c2b */ /* 0x000fe20008000002 */
[----:B0-----:R-:W-:-:S06]  /*2dd0*/  IMAD.WIDE R6, R10, 0x8, R6 ;  /* 0x000000080a067825 */ /* 0x001fcc00078e0206 */
[----:B------:R-:W-:Y:S01]  /*2de0*/  STG.E.64 desc[UR4][R6.64], R2 ;  /* 0x0000000206007986 */ /* 0x000fe2000c101b04 */
[----:B------:R-:W-:Y:S05]  /*2df0*/  EXIT ;  /* 0x000000000000794d */ /* 0x000fea0003800000 */
        .weak           $__internal_3_$__cuda_sm20_div_rn_f64_full
        .type           $__internal_3_$__cuda_sm20_div_rn_f64_full,@function
        .size           $__internal_3_$__cuda_sm20_div_rn_f64_full,($element_op$__internal_trig_reduction_slowpathd - $__internal_3_$__cuda_sm20_div_rn_f64_full)
$__internal_3_$__cuda_sm20_div_rn_f64_full:
        /* <DEDUP_REMOVED lines=69> */
.L_x_95:
        /* <DEDUP_REMOVED lines=16> */
.L_x_98:
[----:B------:R-:W-:Y:S01]  /*3350*/  LOP3.LUT R13, R7, 0x80000, RZ, 0xfc, !PT ;  /* 0x00080000070d7812 */ /* 0x000fe200078efcff */
[----:B------:R-:W-:Y:S01]  /*3360*/  IMAD.MOV.U32 R12, RZ, RZ, R6 ;  /* 0x000000ffff0c7224 */ /* 0x000fe200078e0006 */
[----:B------:R-:W-:Y:S06]  /*3370*/  BRA `(.L_x_96) ;  /* 0x0000000000087947 */ /* 0x000fec0003800000 */
.L_x_97:
[----:B------:R-:W-:Y:S01]  /*3380*/  LOP3.LUT R13, R5, 0x80000, RZ, 0xfc, !PT ;  /* 0x00080000050d7812 */ /* 0x000fe200078efcff */
[----:B------:R-:W-:-:S07]  /*3390*/  IMAD.MOV.U32 R12, RZ, RZ, R4 ;  /* 0x000000ffff0c7224 */ /* 0x000fce00078e0004 */
.L_x_96:
[----:B------:R-:W-:Y:S05]  /*33a0*/  BSYNC.RECONVERGENT B1 ;  /* 0x0000000000017941 */ /* 0x000fea0003800200 */
.L_x_94:
[----:B------:R-:W-:Y:S02]  /*33b0*/  IMAD.MOV.U32 R2, RZ, RZ, R0 ;  /* 0x000000ffff027224 */ /* 0x000fe400078e0000 */
[----:B------:R-:W-:-:S04]  /*33c0*/  IMAD.MOV.U32 R3, RZ, RZ, 0x0 ;  /* 0x00000000ff037424 */ /* 0x000fc800078e00ff */
[----:B------:R-:W-:Y:S05]  /*33d0*/  RET.REL.NODEC R2 `(element_op) ;  /* 0xffffffcc02087950 */ /* 0x000fea0003c3ffff */
        .type           $element_op$__internal_trig_reduction_slowpathd,@function
        .size           $element_op$__internal_trig_reduction_slowpathd,(.L_x_132 - $element_op$__internal_trig_reduction_slowpathd)
$element_op$__internal_trig_reduction_slowpathd:
[----:B------:R-:W-:Y:S01]  /*33e0*/  SHF.R.U32.HI R0, RZ, 0x14, R17 ;  /* 0x00000014ff007819 */ /* 0x000fe20000011611 */
[----:B------:R-:W-:-:S03]  /*33f0*/  IMAD.MOV.U32 R4, RZ, RZ, RZ ;  /* 0x000000ffff047224 */ /* 0x000fc600078e00ff */
[----:B------:R-:W-:-:S04]  /*3400*/  LOP3.LUT R2, R0, 0x7ff, RZ, 0xc0, !PT ;  /* 0x000007ff00027812 */ /* 0x000fc800078ec0ff */
[----:B------:R-:W-:-:S13]  /*3410*/  ISETP.NE.AND P0, PT, R2, 0x7ff, PT ;  /* 0x000007ff0200780c */ /* 0x000fda0003f05270 */
[----:B------:R-:W-:Y:S05]  /*3420*/  @!P0 BRA `(.L_x_99) ;  /* 0x0000000800488947 */ /* 0x000fea0003800000 */
[----:B------:R-:W-:Y:S01]  /*3430*/  VIADD R2, R2, 0xfffffc00 ;  /* 0xfffffc0002027836 */ /* 0x000fe20000000000 */
[----:B------:R-:W-:Y:S01]  /*3440*/  BSSY.RECONVERGENT B2, `(.L_x_100) ;  /* 0x000002f000027945 */ /* 0x000fe20003800200 */
[----:B------:R-:W-:-:S03]  /*3450*/  CS2R R18, SRZ ;  /* 0x0000000000127805 */ /* 0x000fc6000001ff00 */
[----:B------:R-:W-:Y:S02]  /*3460*/  SHF.R.U32.HI R6, RZ, 0x6, R2 ;  /* 0x00000006ff067819 */ /* 0x000fe40000011602 */
[----:B------:R-:W-:Y:S02]  /*3470*/  ISETP.GE.U32.AND P0, PT, R2, 0x80, PT ;  /* 0x000000800200780c */ /* 0x000fe40003f06070 */
[C---:B------:R-:W-:Y:S02]  /*3480*/  IADD3 R7, PT, PT, -R6.reuse, 0x13, RZ ;  /* 0x0000001306077810 */ /* 0x040fe40007ffe1ff */
[----:B------:R-:W-:Y:S02]  /*3490*/  IADD3 R21, PT, PT, -R6, 0xf, RZ ;  /* 0x0000000f06157810 */ /* 0x000fe40007ffe1ff */
[----:B------:R-:W-:-:S04]  /*34a0*/  SEL R7, R7, 0x12, P0 ;  /* 0x0000001207077807 */ /* 0x000fc80000000000 */
[----:B------:R-:W-:-:S13]  /*34b0*/  ISETP.GE.AND P0, PT, R21, R7, PT ;  /* 0x000000071500720c */ /* 0x000fda0003f06270 */
[----:B------:R-:W-:Y:S05]  /*34c0*/  @P0 BRA `(.L_x_101) ;  /* 0x0000000000980947 */ /* 0x000fea0003800000 */
[----:B------:R-:W0:Y:S01]  /*34d0*/  LDC.64 R8, c[0x0][0x358] ;  /* 0x0000d600ff087b82 */ /* 0x000e220000000a00 */
[C---:B------:R-:W-:Y:S01]  /*34e0*/  SHF.L.U64.HI R13, R16.reuse, 0xb, R17 ;  /* 0x0000000b100d7819 */ /* 0x040fe20000010211 */
[----:B------:R-:W-:Y:S01]  /*34f0*/  BSSY.RECONVERGENT B3, `(.L_x_102) ;  /* 0x0000022000037945 */ /* 0x000fe20003800200 */
[----:B------:R-:W-:Y:S01]  /*3500*/  IMAD.SHL.U32 R11, R16, 0x800, RZ ;  /* 0x00000800100b7824 */ /* 0x000fe200078e00ff */
[----:B------:R-:W-:Y:S01]  /*3510*/  IADD3 R15, PT, PT, RZ, -R6, -R7 ;  /* 0x80000006ff0f7210 */ /* 0x000fe20007ffe807 */
[----:B------:R-:W-:Y:S01]  /*3520*/  IMAD.MOV.U32 R14, RZ, RZ, RZ ;  /* 0x000000ffff0e7224 */ /* 0x000fe200078e00ff */
[----:B------:R-:W-:Y:S02]  /*3530*/  CS2R R18, SRZ ;  /* 0x0000000000127805 */ /* 0x000fe4000001ff00 */
[----:B------:R-:W-:Y:S01]  /*3540*/  LOP3.LUT R13, R13, 0x80000000, RZ, 0xfc, !PT ;  /* 0x800000000d0d7812 */ /* 0x000fe200078efcff */
[----:B------:R-:W1:Y:S06]  /*3550*/  LDC.64 R2, c[0x4][RZ] ;  /* 0x01000000ff027b82 */ /* 0x000e6c0000000a00 */
.L_x_103:
[----:B0-----:R-:W-:Y:S01]  /*3560*/  R2UR UR6, R8 ;  /* 0x00000000080672ca */ /* 0x001fe200000e0000 */
[----:B-1----:R-:W-:Y:S01]  /*3570*/  IMAD.WIDE R4, R21, 0x8, R2 ;  /* 0x0000000815047825 */ /* 0x002fe200078e0202 */
[----:B------:R-:W-:-:S13]  /*3580*/  R2UR UR7, R9 ;  /* 0x00000000090772ca */ /* 0x000fda00000e0000 */
[----:B------:R-:W2:Y:S01]  /*3590*/  LDG.E.64.CONSTANT R4, desc[UR6][R4.64] ;  /* 0x0000000604047981 */ /* 0x000ea2000c1e9b00 */
[----:B------:R-:W-:Y:S02]  /*35a0*/  VIADD R15, R15, 0x1 ;  /* 0x000000010f0f7836 */ /* 0x000fe40000000000 */
[----:B------:R-:W-:Y:S02]  /*35b0*/  VIADD R21, R21, 0x1 ;  /* 0x0000000115157836 */ /* 0x000fe40000000000 */
[----:B--2---:R-:W-:-:S04]  /*35c0*/  IMAD.WIDE.U32 R18, P2, R4, R11, R18 ;  /* 0x0000000b04127225 */ /* 0x004fc80007840012 */
[----:B------:R-:W-:Y:S02]  /*35d0*/  IMAD R23, R4, R13, RZ ;  /* 0x0000000d04177224 */ /* 0x000fe400078e02ff */
[CC--:B------:R-:W-:Y:S02]  /*35e0*/  IMAD R16, R5.reuse, R11.reuse, RZ ;  /* 0x0000000b05107224 */ /* 0x0c0fe400078e02ff */
[----:B------:R-:W-:Y:S01]  /*35f0*/  IMAD.HI.U32 R25, R5, R11, RZ ;  /* 0x0000000b05197227 */ /* 0x000fe200078e00ff */
[----:B------:R-:W-:-:S03]  /*3600*/  IADD3 R19, P0, PT, R23, R19, RZ ;  /* 0x0000001317137210 */ /* 0x000fc60007f1e0ff */
[----:B------:R-:W-:Y:S01]  /*3610*/  IMAD R23, R14, 0x8, R1 ;  /* 0x000000080e177824 */ /* 0x000fe200078e0201 */
[----:B------:R-:W-:Y:S01]  /*3620*/  IADD3 R19, P1, PT, R16, R19, RZ ;  /* 0x0000001310137210 */ /* 0x000fe20007f3e0ff */
[----:B------:R-:W-:-:S04]  /*3630*/  IMAD.HI.U32 R16, R4, R13, RZ ;  /* 0x0000000d04107227 */ /* 0x000fc800078e00ff */
[----:B------:R-:W-:Y:S01]  /*3640*/  IMAD.X R4, RZ, RZ, R16, P2 ;  /* 0x000000ffff047224 */ /* 0x000fe200010e0610 */
[----:B------:R0:W-:Y:S01]  /*3650*/  STL.64 [R23], R18 ;  /* 0x0000001217007387 */ /* 0x0001e20000100a00 */
[----:B------:R-:W-:-:S03]  /*3660*/  IMAD.HI.U32 R16, R5, R13, RZ ;  /* 0x0000000d05107227 */ /* 0x000fc600078e00ff */
[----:B------:R-:W-:Y:S01]  /*3670*/  IADD3.X R4, P0, PT, R25, R4, RZ, P0, !PT ;  /* 0x0000000419047210 */ /* 0x000fe2000071e4ff */
[----:B------:R-:W-:Y:S02]  /*3680*/  IMAD R5, R5, R13, RZ ;  /* 0x0000000d05057224 */ /* 0x000fe400078e02ff */
[----:B------:R-:W-:-:S03]  /*3690*/  VIADD R14, R14, 0x1 ;  /* 0x000000010e0e7836 */ /* 0x000fc60000000000 */
[----:B------:R-:W-:Y:S01]  /*36a0*/  IADD3.X R5, P1, PT, R5, R4, RZ, P1, !PT ;  /* 0x0000000405057210 */ /* 0x000fe20000f3e4ff */
[----:B------:R-:W-:Y:S01]  /*36b0*/  IMAD.X R4, RZ, RZ, R16, P0 ;  /* 0x000000ffff047224 */ /* 0x000fe200000e0610 */
[----:B------:R-:W-:-:S03]  /*36c0*/  ISETP.NE.AND P0, PT, R15, -0xf, PT ;  /* 0xfffffff10f00780c */ /* 0x000fc60003f05270 */
[----:B------:R-:W-:Y:S02]  /*36d0*/  IMAD.X R4, RZ, RZ, R4, P1 ;  /* 0x000000ffff047224 */ /* 0x000fe400008e0604 */
[----:B0-----:R-:W-:Y:S02]  /*36e0*/  IMAD.MOV.U32 R18, RZ, RZ, R5 ;  /* 0x000000ffff127224 */ /* 0x001fe400078e0005 */
[----:B------:R-:W-:-:S06]  /*36f0*/  IMAD.MOV.U32 R19, RZ, RZ, R4 ;  /* 0x000000ffff137224 */ /* 0x000fcc00078e0004 */
[----:B------:R-:W-:Y:S05]  /*3700*/  @P0 BRA `(.L_x_103) ;  /* 0xfffffffc00940947 */ /* 0x000fea000383ffff */
[----:B------:R-:W-:Y:S05]  /*3710*/  BSYNC.RECONVERGENT B3 ;  /* 0x0000000000037941 */ /* 0x000fea0003800200 */
.L_x_102:
[----:B------:R-:W-:-:S07]  /*3720*/  IMAD.MOV.U32 R21, RZ, RZ, R7 ;  /* 0x000000ffff157224 */ /* 0x000fce00078e0007 */
.L_x_101:
[----:B------:R-:W-:Y:S05]  /*3730*/  BSYNC.RECONVERGENT B2 ;  /* 0x0000000000027941 */ /* 0x000fea0003800200 */
.L_x_100:
[----:B------:R-:W-:Y:S01]  /*3740*/  LOP3.LUT P0, R23, R0, 0x3f, RZ, 0xc0, !PT ;  /* 0x0000003f00177812 */ /* 0x000fe2000780c0ff */
[----:B------:R-:W-:-:S04]  /*3750*/  IMAD.IADD R0, R6, 0x1, R21 ;  /* 0x0000000106007824 */ /* 0x000fc800078e0215 */
[----:B------:R-:W-:-:S05]  /*3760*/  IMAD.U32 R21, R0, 0x8, R1 ;  /* 0x0000000800157824 */ /* 0x000fca00078e0001 */
[----:B------:R0:W-:Y:S04]  /*3770*/  STL.64 [R21+-0x78], R18 ;  /* 0xffff881215007387 */ /* 0x0001e80000100a00 */
[----:B------:R-:W2:Y:S04]  /*3780*/  @P0 LDL.64 R8, [R1+0x8] ;  /* 0x0000080001080983 */ /* 0x000ea80000100a00 */
[----:B------:R-:W3:Y:S04]  /*3790*/  LDL.64 R2, [R1+0x10] ;  /* 0x0000100001027983 */ /* 0x000ee80000100a00 */
[----:B------:R-:W4:Y:S01]  /*37a0*/  LDL.64 R4, [R1+0x18] ;  /* 0x0000180001047983 */ /* 0x000f220000100a00 */
[----:B------:R-:W-:Y:S01]  /*37b0*/  @P0 LOP3.LUT R0, R23, 0x3f, RZ, 0x3c, !PT ;  /* 0x0000003f17000812 */ /* 0x000fe200078e3cff */
[----:B------:R-:W-:Y:S01]  /*37c0*/  BSSY.RECONVERGENT B2, `(.L_x_104) ;  /* 0x0000034000027945 */ /* 0x000fe20003800200 */
[----:B--2---:R-:W-:-:S02]  /*37d0*/  @P0 SHF.R.U64 R7, R8, 0x1, R9 ;  /* 0x0000000108070819 */ /* 0x004fc40000001209 */
[----:B------:R-:W-:Y:S02]  /*37e0*/  @P0 SHF.R.U32.HI R9, RZ, 0x1, R9 ;  /* 0x00000001ff090819 */ /* 0x000fe40000011609 */
[CC--:B---3--:R-:W-:Y:S02]  /*37f0*/  @P0 SHF.L.U32 R11, R2.reuse, R23.reuse, RZ ;  /* 0x00000017020b0219 */ /* 0x0c8fe400000006ff */
[----:B------:R-:W-:Y:S02]  /*3800*/  @P0 SHF.R.U64 R6, R7, R0, R9 ;  /* 0x0000000007060219 */ /* 0x000fe40000001209 */
[--C-:B------:R-:W-:Y:S02]  /*3810*/  @P0 SHF.R.U32.HI R15, RZ, 0x1, R3.reuse ;  /* 0x00000001ff0f0819 */ /* 0x100fe40000011603 */
[C-C-:B------:R-:W-:Y:S02]  /*3820*/  @P0 SHF.R.U64 R13, R2.reuse, 0x1, R3.reuse ;  /* 0x00000001020d0819 */ /* 0x140fe40000001203 */
[----:B------:R-:W-:-:S02]  /*3830*/  @P0 SHF.L.U64.HI R8, R2, R23, R3 ;  /* 0x0000001702080219 */ /* 0x000fc40000010203 */
[----:B------:R-:W-:Y:S02]  /*3840*/  @P0 SHF.R.U32.HI R7, RZ, R0, R9 ;  /* 0x00000000ff070219 */ /* 0x000fe40000011609 */
[----:B------:R-:W-:Y:S02]  /*3850*/  @P0 LOP3.LUT R2, R11, R6, RZ, 0xfc, !PT ;  /* 0x000000060b020212 */ /* 0x000fe400078efcff */
[----:B----4-:R-:W-:Y:S02]  /*3860*/  @P0 SHF.L.U32 R9, R4, R23, RZ ;  /* 0x0000001704090219 */ /* 0x010fe400000006ff */
[----:B------:R-:W-:Y:S02]  /*3870*/  @P0 SHF.R.U64 R14, R13, R0, R15 ;  /* 0x000000000d0e0219 */ /* 0x000fe4000000120f */
[----:B------:R-:W-:Y:S01]  /*3880*/  @P0 LOP3.LUT R3, R8, R7, RZ, 0xfc, !PT ;  /* 0x0000000708030212 */ /* 0x000fe200078efcff */
[----:B------:R-:W-:Y:S01]  /*3890*/  IMAD.SHL.U32 R8, R2, 0x4, RZ ;  /* 0x0000000402087824 */ /* 0x000fe200078e00ff */
[----:B------:R-:W-:-:S02]  /*38a0*/  @P0 SHF.L.U64.HI R7, R4, R23, R5 ;  /* 0x0000001704070219 */ /* 0x000fc40000010205 */
[----:B------:R-:W-:Y:S02]  /*38b0*/  @P0 LOP3.LUT R4, R9, R14, RZ, 0xfc, !PT ;  /* 0x0000000e09040212 */ /* 0x000fe400078efcff */
[----:B------:R-:W-:Y:S02]  /*38c0*/  @P0 SHF.R.U32.HI R0, RZ, R0, R15 ;  /* 0x00000000ff000219 */ /* 0x000fe4000001160f */
[----:B------:R-:W-:Y:S02]  /*38d0*/  SHF.L.U64.HI R9, R2, 0x2, R3 ;  /* 0x0000000202097819 */ /* 0x000fe40000010203 */
[----:B------:R-:W-:Y:S02]  /*38e0*/  @P0 LOP3.LUT R5, R7, R0, RZ, 0xfc, !PT ;  /* 0x0000000007050212 */ /* 0x000fe400078efcff */
[----:B------:R-:W-:Y:S02]  /*38f0*/  SHF.L.W.U32.HI R3, R3, 0x2, R4 ;  /* 0x0000000203037819 */ /* 0x000fe40000010e04 */
[----:B------:R-:W-:-:S02]  /*3900*/  IADD3 RZ, P0, PT, RZ, -R8, RZ ;  /* 0x80000008ffff7210 */ /* 0x000fc40007f1e0ff */
[----:B------:R-:W-:Y:S02]  /*3910*/  LOP3.LUT R0, RZ, R9, RZ, 0x33, !PT ;  /* 0x00000009ff007212 */ /* 0x000fe400078e33ff */
[----:B------:R-:W-:Y:S02]  /*3920*/  SHF.L.W.U32.HI R4, R4, 0x2, R5 ;  /* 0x0000000204047819 */ /* 0x000fe40000010e05 */
[----:B------:R-:W-:Y:S02]  /*3930*/  LOP3.LUT R2, RZ, R3, RZ, 0x33, !PT ;  /* 0x00000003ff027212 */ /* 0x000fe400078e33ff */
[----:B------:R-:W-:Y:S02]  /*3940*/  IADD3.X R6, P0, PT, RZ, R0, RZ, P0, !PT ;  /* 0x00000000ff067210 */ /* 0x000fe4000071e4ff */
[----:B------:R-:W-:Y:S02]  /*3950*/  LOP3.LUT R7, RZ, R4, RZ, 0x33, !PT ;  /* 0x00000004ff077212 */ /* 0x000fe400078e33ff */
[----:B------:R-:W-:-:S02]  /*3960*/  IADD3.X R0, P1, PT, RZ, R2, RZ, P0, !PT ;  /* 0x00000002ff007210 */ /* 0x000fc4000073e4ff */
[----:B------:R-:W-:-:S03]  /*3970*/  ISETP.GT.U32.AND P2, PT, R3, -0x1, PT ;  /* 0xffffffff0300780c */ /* 0x000fc60003f44070 */
[----:B------:R-:W-:Y:S01]  /*3980*/  IMAD.X R7, RZ, RZ, R7, P1 ;  /* 0x000000ffff077224 */ /* 0x000fe200008e0607 */
[----:B------:R-:W-:-:S04]  /*3990*/  ISETP.GT.AND.EX P0, PT, R4, -0x1, PT, P2 ;  /* 0xffffffff0400780c */ /* 0x000fc80003f04320 */
[----:B------:R-:W-:Y:S02]  /*39a0*/  SEL R2, R4, R7, P0 ;  /* 0x0000000704027207 */ /* 0x000fe40000000000 */
[----:B------:R-:W-:Y:S02]  /*39b0*/  SEL R13, R3, R0, P0 ;  /* 0x00000000030d7207 */ /* 0x000fe40000000000 */
[----:B------:R-:W-:Y:S02]  /*39c0*/  ISETP.NE.U32.AND P1, PT, R2, RZ, PT ;  /* 0x000000ff0200720c */ /* 0x000fe40003f25070 */
[----:B------:R-:W-:Y:S02]  /*39d0*/  SEL R9, R9, R6, P0 ;  /* 0x0000000609097207 */ /* 0x000fe40000000000 */
[----:B------:R-:W-:Y:S01]  /*39e0*/  SEL R3, R13, R2, !P1 ;  /* 0x000000020d037207 */ /* 0x000fe20004800000 */
[----:B------:R-:W-:-:S05]  /*39f0*/  @!P0 IMAD.MOV R8, RZ, RZ, -R8 ;  /* 0x000000ffff088224 */ /* 0x000fca00078e0a08 */
[----:B------:R-:W1:Y:S02]  /*3a00*/  FLO.U32 R3, R3 ;  /* 0x0000000300037300 */ /* 0x000e6400000e0000 */
[C---:B-1----:R-:W-:Y:S02]  /*3a10*/  IADD3 R7, PT, PT, -R3.reuse, 0x1f, RZ ;  /* 0x0000001f03077810 */ /* 0x042fe40007ffe1ff */
[----:B------:R-:W-:-:S03]  /*3a20*/  IADD3 R0, PT, PT, -R3, 0x3f, RZ ;  /* 0x0000003f03007810 */ /* 0x000fc60007ffe1ff */
[----:B------:R-:W-:-:S05]  /*3a30*/  @P1 IMAD.MOV R0, RZ, RZ, R7 ;  /* 0x000000ffff001224 */ /* 0x000fca00078e0207 */
[----:B------:R-:W-:-:S13]  /*3a40*/  ISETP.NE.AND P1, PT, R0, RZ, PT ;  /* 0x000000ff0000720c */ /* 0x000fda0003f25270 */
[----:B0-----:R-:W-:Y:S05]  /*3a50*/  @!P1 BRA `(.L_x_105) ;  /* 0x0000000000289947 */ /* 0x001fea0003800000 */
[--C-:B------:R-:W-:Y:S02]  /*3a60*/  SHF.R.U64 R7, R8, 0x1, R9.reuse ;  /* 0x0000000108077819 */ /* 0x100fe40000001209 */
[C---:B------:R-:W-:Y:S02]  /*3a70*/  LOP3.LUT R3, R0.reuse, 0x3f, RZ, 0xc0, !PT ;  /* 0x0000003f00037812 */ /* 0x040fe400078ec0ff */
[----:B------:R-:W-:Y:S02]  /*3a80*/  SHF.R.U32.HI R9, RZ, 0x1, R9 ;  /* 0x00000001ff097819 */ /* 0x000fe40000011609 */
[----:B------:R-:W-:Y:S02]  /*3a90*/  LOP3.LUT R6, R0, 0x3f, RZ, 0xc, !PT ;  /* 0x0000003f00067812 */ /* 0x000fe400078e0cff */
[CC--:B------:R-:W-:Y:S02]  /*3aa0*/  SHF.L.U64.HI R11, R13.reuse, R3.reuse, R2 ;  /* 0x000000030d0b7219 */ /* 0x0c0fe40000010202 */
[----:B------:R-:W-:-:S02]  /*3ab0*/  SHF.L.U32 R3, R13, R3, RZ ;  /* 0x000000030d037219 */ /* 0x000fc400000006ff */
[-CC-:B------:R-:W-:Y:S02]  /*3ac0*/  SHF.R.U64 R2, R7, R6.reuse, R9.reuse ;  /* 0x0000000607027219 */ /* 0x180fe40000001209 */
[----:B------:R-:W-:Y:S02]  /*3ad0*/  SHF.R.U32.HI R6, RZ, R6, R9 ;  /* 0x00000006ff067219 */ /* 0x000fe40000011609 */
[----:B------:R-:W-:Y:S02]  /*3ae0*/  LOP3.LUT R13, R3, R2, RZ, 0xfc, !PT ;  /* 0x00000002030d7212 */ /* 0x000fe400078efcff */
[----:B------:R-:W-:-:S07]  /*3af0*/  LOP3.LUT R2, R11, R6, RZ, 0xfc, !PT ;  /* 0x000000060b027212 */ /* 0x000fce00078efcff */
.L_x_105:
[----:B------:R-:W-:Y:S05]  /*3b00*/  BSYNC.RECONVERGENT B2 ;  /* 0x0000000000027941 */ /* 0x000fea0003800200 */
.L_x_104:
[----:B------:R-:W-:Y:S01]  /*3b10*/  IMAD.WIDE.U32 R8, R13, 0x2168c235, RZ ;  /* 0x2168c2350d087825 */ /* 0x000fe200078e00ff */
[----:B------:R-:W-:-:S03]  /*3b20*/  SHF.R.U32.HI R5, RZ, 0x1e, R5 ;  /* 0x0000001eff057819 */ /* 0x000fc60000011605 */
[----:B------:R-:W-:Y:S01]  /*3b30*/  IMAD.MOV.U32 R6, RZ, RZ, R9 ;  /* 0x000000ffff067224 */ /* 0x000fe200078e0009 */
[----:B------:R-:W-:Y:S01]  /*3b40*/  IADD3 RZ, P1, PT, R8, R8, RZ ;  /* 0x0000000808ff7210 */ /* 0x000fe20007f3e0ff */
[----:B------:R-:W-:Y:S01]  /*3b50*/  IMAD.MOV.U32 R7, RZ, RZ, RZ ;  /* 0x000000ffff077224 */ /* 0x000fe200078e00ff */
[----:B------:R-:W-:Y:S01]  /*3b60*/  LEA.HI R4, R4, R5, RZ, 0x1 ;  /* 0x0000000504047211 */ /* 0x000fe200078f08ff */
[----:B------:R-:W-:-:S04]  /*3b70*/  IMAD.HI.U32 R3, R2, -0x36f0255e, RZ ;  /* 0xc90fdaa202037827 */ /* 0x000fc800078e00ff */
[----:B------:R-:W-:-:S04]  /*3b80*/  IMAD.WIDE.U32 R6, R13, -0x36f0255e, R6 ;  /* 0xc90fdaa20d067825 */ /* 0x000fc800078e0006 */
[C---:B------:R-:W-:Y:S02]  /*3b90*/  IMAD R9, R2.reuse, -0x36f0255e, RZ ;  /* 0xc90fdaa202097824 */ /* 0x040fe400078e02ff */
[----:B------:R-:W-:-:S04]  /*3ba0*/  IMAD.WIDE.U32 R6, P2, R2, 0x2168c235, R6 ;  /* 0x2168c23502067825 */ /* 0x000fc80007840006 */
[----:B------:R-:W-:Y:S01]  /*3bb0*/  IMAD.X R2, RZ, RZ, R3, P2 ;  /* 0x000000ffff027224 */ /* 0x000fe200010e0603 */
[----:B------:R-:W-:Y:S02]  /*3bc0*/  IADD3 R3, P2, PT, R9, R7, RZ ;  /* 0x0000000709037210 */ /* 0x000fe40007f5e0ff */
[----:B------:R-:W-:Y:S02]  /*3bd0*/  IADD3.X RZ, P1, PT, R6, R6, RZ, P1, !PT ;  /* 0x0000000606ff7210 */ /* 0x000fe40000f3e4ff */
[C---:B------:R-:W-:Y:S01]  /*3be0*/  ISETP.GT.U32.AND P3, PT, R3.reuse, RZ, PT ;  /* 0x000000ff0300720c */ /* 0x040fe20003f64070 */
[----:B------:R-:W-:Y:S01]  /*3bf0*/  IMAD.X R2, RZ, RZ, R2, P2 ;  /* 0x000000ffff027224 */ /* 0x000fe200010e0602 */
[----:B------:R-:W-:-:S04]  /*3c00*/  IADD3.X R6, P2, PT, R3, R3, RZ, P1, !PT ;  /* 0x0000000303067210 */ /* 0x000fc80000f5e4ff */
[C---:B------:R-:W-:Y:S01]  /*3c10*/  ISETP.GT.AND.EX P1, PT, R2.reuse, RZ, PT, P3 ;  /* 0x000000ff0200720c */ /* 0x040fe20003f24330 */
[----:B------:R-:W-:-:S03]  /*3c20*/  IMAD.X R7, R2, 0x1, R2, P2 ;  /* 0x0000000102077824 */ /* 0x000fc600010e0602 */
[----:B------:R-:W-:Y:S02]  /*3c30*/  SEL R6, R6, R3, P1 ;  /* 0x0000000306067207 */ /* 0x000fe40000800000 */
[----:B------:R-:W-:Y:S02]  /*3c40*/  SEL R3, R7, R2, P1 ;  /* 0x0000000207037207 */ /* 0x000fe40000800000 */
[----:B------:R-:W-:Y:S02]  /*3c50*/  IADD3 R2, P2, PT, R6, 0x1, RZ ;  /* 0x0000000106027810 */ /* 0x000fe40007f5e0ff */
[----:B------:R-:W-:Y:S02]  /*3c60*/  SEL R7, RZ, 0xffffffff, !P1 ;  /* 0xffffffffff077807 */ /* 0x000fe40004800000 */
[----:B------:R-:W-:Y:S01]  /*3c70*/  LOP3.LUT P1, R17, R17, 0x80000000, RZ, 0xc0, !PT ;  /* 0x8000000011117812 */ /* 0x000fe2000782c0ff */
[----:B------:R-:W-:Y:S02]  /*3c80*/  IMAD.X R3, RZ, RZ, R3, P2 ;  /* 0x000000ffff037224 */ /* 0x000fe400010e0603 */
[----:B------:R-:W-:Y:S01]  /*3c90*/  IMAD.IADD R0, R7, 0x1, -R0 ;  /* 0x0000000107007824 */ /* 0x000fe200078e0a00 */
[----:B------:R-:W-:-:S02]  /*3ca0*/  @!P0 LOP3.LUT R17, R17, 0x80000000, RZ, 0x3c, !PT ;  /* 0x8000000011118812 */ /* 0x000fc400078e3cff */
[----:B------:R-:W-:Y:S01]  /*3cb0*/  SHF.R.U64 R2, R2, 0xa, R3 ;  /* 0x0000000a02027819 */ /* 0x000fe20000001203 */
[----:B------:R-:W-:-:S03]  /*3cc0*/  IMAD.SHL.U32 R0, R0, 0x100000, RZ ;  /* 0x0010000000007824 */ /* 0x000fc600078e00ff */
[----:B------:R-:W-:-:S03]  /*3cd0*/  IADD3 R2, P2, PT, R2, 0x1, RZ ;  /* 0x0000000102027810 */ /* 0x000fc60007f5e0ff */
[----:B------:R-:W-:Y:S01]  /*3ce0*/  @P1 IMAD.MOV R4, RZ, RZ, -R4 ;  /* 0x000000ffff041224 */ /* 0x000fe200078e0a04 */
[----:B------:R-:W-:-:S04]  /*3cf0*/  LEA.HI.X R3, R3, RZ, RZ, 0x16, P2 ;  /* 0x000000ff03037211 */ /* 0x000fc800010fb4ff */
[--C-:B------:R-:W-:Y:S02]  /*3d00*/  SHF.R.U64 R2, R2, 0x1, R3.reuse ;  /* 0x0000000102027819 */ /* 0x100fe40000001203 */
[----:B------:R-:W-:Y:S02]  /*3d10*/  SHF.R.U32.HI R3, RZ, 0x1, R3 ;  /* 0x00000001ff037819 */ /* 0x000fe40000011603 */
[----:B------:R-:W-:-:S04]  /*3d20*/  IADD3 R16, P2, P3, RZ, RZ, R2 ;  /* 0x000000ffff107210 */ /* 0x000fc80007b5e002 */
[----:B------:R-:W-:-:S04]  /*3d30*/  IADD3.X R0, PT, PT, R0, 0x3fe00000, R3, P2, P3 ;  /* 0x3fe0000000007810 */ /* 0x000fc800017e6403 */
[----:B------:R-:W-:-:S07]  /*3d40*/  LOP3.LUT R17, R0, R17, RZ, 0xfc, !PT ;  /* 0x0000001100117212 */ /* 0x000fce00078efcff */
.L_x_99:
[----:B------:R-:W-:Y:S02]  /*3d50*/  IMAD.MOV.U32 R13, RZ, RZ, 0x0 ;  /* 0x00000000ff0d7424 */ /* 0x000fe400078e00ff */
[----:B------:R-:W-:Y:S02]  /*3d60*/  IMAD.MOV.U32 R0, RZ, RZ, R4 ;  /* 0x000000ffff007224 */ /* 0x000fe400078e0004 */
[----:B------:R-:W-:Y:S02]  /*3d70*/  IMAD.MOV.U32 R2, RZ, RZ, R16 ;  /* 0x000000ffff027224 */ /* 0x000fe400078e0010 */
[----:B------:R-:W-:Y:S01]  /*3d80*/  IMAD.MOV.U32 R3, RZ, RZ, R17 ;  /* 0x000000ffff037224 */ /* 0x000fe200078e0011 */
[----:B------:R-:W-:Y:S06]  /*3d90*/  RET.REL.NODEC R12 `(element_op) ;  /* 0xffffffc00c987950 */ /* 0x000fec0003c3ffff */
.L_x_106:
        /* <DEDUP_REMOVED lines=14> */
.L_x_132:


//--------------------- .text.scaleVector         --------------------------
	.section	.text.scaleVector,"ax",@progbits
	.align	128
        .global         scaleVector
        .type           scaleVector,@function
        .size           scaleVector,(.L_x_149 - scaleVector)
        .other          scaleVector,@"STO_CUDA_ENTRY STV_DEFAULT"
scaleVector:
.text.scaleVector:
        /* <DEDUP_REMOVED lines=11> */
[----:B0-----:R-:W-:-:S05]  /*00b0*/  IMAD.WIDE R2, R5, 0x8, R2 ;  /* 0x0000000805027825 */ /* 0x001fca00078e0202 */
[----:B-1----:R-:W2:Y:S02]  /*00c0*/  LDG.E.64 R4, desc[UR4][R2.64] ;  /* 0x0000000402047981 */ /* 0x002ea4000c1e1b00 */
[----:B--2---:R-:W-:-:S07]  /*00d0*/  DMUL R4, R4, R6 ;  /* 0x0000000604047228 */ /* 0x004fce0000000000 */
[----:B------:R-:W-:Y:S01]  /*00e0*/  STG.E.64 desc[UR4][R2.64], R4 ;  /* 0x0000000402007986 */ /* 0x000fe2000c101b04 */
[----:B------:R-:W-:Y:S05]  /*00f0*/  EXIT ;  /* 0x000000000000794d */ /* 0x000fea0003800000 */
.L_x_107:
        /* <DEDUP_REMOVED lines=16> */
.L_x_149:


//--------------------- .text.vector_add          --------------------------
	.section	.text.vector_add,"ax",@progbits
	.align	128
        .global         vector_add
        .type           vector_add,@function
        .size           vector_add,(.L_x_150 - vector_add)
        .other          vector_add,@"STO_CUDA_ENTRY STV_DEFAULT"
vector_add:
.text.vector_add:
        /* <DEDUP_REMOVED lines=8> */
[----:B------:R-:W0:Y:S02]  /*0080*/  LDCU UR4, c[0x0][0x39c] ;  /* 0x00007380ff0477ac */ /* 0x000e240008000800 */
[----:B0-----:R-:W-:Y:S01]  /*0090*/  UISETP.NE.AND UP0, UPT, UR4, 0x1, UPT ;  /* 0x000000010400788c */ /* 0x001fe2000bf05270 */
[----:B------:R-:W0:Y:S08]  /*00a0*/  LDCU.64 UR4, c[0x0][0x358] ;  /* 0x00006b00ff0477ac */ /* 0x000e300008000a00 */
[----:B------:R-:W-:Y:S05]  /*00b0*/  BRA.U UP0, `(.L_x_108) ;  /* 0x00000001002c7547 */ /* 0x000fea000b800000 */
[----:B------:R-:W1:Y:S08]  /*00c0*/  LDC.64 R2, c[0x0][0x380] ;  /* 0x0000e000ff027b82 */ /* 0x000e700000000a00 */
[----:B------:R-:W2:Y:S08]  /*00d0*/  LDC.64 R4, c[0x0][0x388] ;  /* 0x0000e200ff047b82 */ /* 0x000eb00000000a00 */
[----:B------:R-:W3:Y:S01]  /*00e0*/  LDC.64 R8, c[0x0][0x390] ;  /* 0x0000e400ff087b82 */ /* 0x000ee20000000a00 */
[----:B-1----:R-:W-:-:S06]  /*00f0*/  IMAD.WIDE R2, R0, 0x8, R2 ;  /* 0x0000000800027825 */ /* 0x002fcc00078e0202 */
[----:B0-----:R-:W4:Y:S01]  /*0100*/  LDG.E.64 R2, desc[UR4][R2.64] ;  /* 0x0000000402027981 */ /* 0x001f22000c1e1b00 */
[----:B--2---:R-:W-:-:S06]  /*0110*/  IMAD.WIDE R4, R0, 0x8, R4 ;  /* 0x0000000800047825 */ /* 0x004fcc00078e0204 */
[----:B------:R-:W4:Y:S01]  /*0120*/  LDG.E.64 R4, desc[UR4][R4.64] ;  /* 0x0000000404047981 */ /* 0x000f22000c1e1b00 */
[----:B---3--:R-:W-:Y:S01]  /*0130*/  IMAD.WIDE R8, R0, 0x8, R8 ;  /* 0x0000000800087825 */ /* 0x008fe200078e0208 */
[----:B----4-:R-:W-:-:S07]  /*0140*/  DADD R6, R2, -R4 ;  /* 0x0000000002067229 */ /* 0x010fce0000000804 */
[----:B------:R-:W-:Y:S01]  /*0150*/  STG.E.64 desc[UR4][R8.64], R6 ;  /* 0x0000000608007986 */ /* 0x000fe2000c101b04 */
[----:B------:R-:W-:Y:S05]  /*0160*/  EXIT ;  /* 0x000000000000794d */ /* 0x000fea0003800000 */
.L_x_108:
[----:B------:R-:W1:Y:S08]  /*0170*/  LDC.64 R4, c[0x0][0x388] ;  /* 0x0000e200ff047b82 */ /* 0x000e700000000a00 */
[----:B------:R-:W2:Y:S08]  /*0180*/  LDC.64 R2, c[0x0][0x380] ;  /* 0x0000e000ff027b82 */ /* 0x000eb00000000a00 */
[----:B------:R-:W3:Y:S01]  /*0190*/  LDC.64 R8, c[0x0][0x390] ;  /* 0x0000e400ff087b82 */ /* 0x000ee20000000a00 */
[----:B-1----:R-:W-:-:S06]  /*01a0*/  IMAD.WIDE R4, R0, 0x8, R4 ;  /* 0x0000000800047825 */ /* 0x002fcc00078e0204 */
[----:B0-----:R-:W4:Y:S01]  /*01b0*/  LDG.E.64 R4, desc[UR4][R4.64] ;  /* 0x0000000404047981 */ /* 0x001f22000c1e1b00 */
[----:B--2---:R-:W-:-:S05]  /*01c0*/  IMAD.WIDE R6, R0, 0x8, R2 ;  /* 0x0000000800067825 */ /* 0x004fca00078e0202 */
[----:B------:R-:W4:Y:S01]  /*01d0*/  LDG.E.64 R2, desc[UR4][R6.64] ;  /* 0x0000000406027981 */ /* 0x000f22000c1e1b00 */
[----:B---3--:R-:W-:Y:S01]  /*01e0*/  IMAD.WIDE R8, R0, 0x8, R8 ;  /* 0x0000000800087825 */ /* 0x008fe200078e0208 */
[----:B----4-:R-:W-:-:S07]  /*01f0*/  DADD R2, R2, R4 ;  /* 0x0000000002027229 */ /* 0x010fce0000000004 */
[----:B------:R-:W-:Y:S01]  /*0200*/  STG.E.64 desc[UR4][R8.64], R2 ;  /* 0x0000000208007986 */ /* 0x000fe2000c101b04 */
[----:B------:R-:W-:Y:S05]  /*0210*/  EXIT ;  /* 0x000000000000794d */ /* 0x000fea0003800000 */
.L_x_109:
        /* <DEDUP_REMOVED lines=14> */
.L_x_150:


//--------------------- .text.fill_value          --------------------------
	.section	.text.fill_value,"ax",@progbits
	.align	128
        .global         fill_value
        .type           fill_value,@function
        .size           fill_value,(.L_x_151 - fill_value)
        .other          fill_value,@"STO_CUDA_ENTRY STV_DEFAULT"
fill_value:
.text.fill_value:
        /* <DEDUP_REMOVED lines=10> */
[----:B------:R-:W1:Y:S01]  /*00a0*/  LDC.64 R4, c[0x0][0x390] ;  /* 0x0000e400ff047b82 */ /* 0x000e620000000a00 */
[----:B0-----:R-:W-:-:S05]  /*00b0*/  IMAD.WIDE R2, R7, 0x8, R2 ;  /* 0x0000000807027825 */ /* 0x001fca00078e0202 */
[----:B-1----:R-:W-:Y:S01]  /*00c0*/  STG.E.64 desc[UR4][R2.64], R4 ;  /* 0x0000000402007986 */ /* 0x002fe2000c101b04 */
[----:B------:R-:W-:Y:S05]  /*00d0*/  EXIT ;  /* 0x000000000000794d */ /* 0x000fea0003800000 */
.L_x_110:
        /* <DEDUP_REMOVED lines=10> */
.L_x_151:


//--------------------- .nv.global.init           --------------------------
	.section	.nv.global.init,"aw",@progbits
	.align	16
.nv.global.init:
	.type		__cudart_sin_cos_coeffs,@object
	.size		__cudart_sin_cos_coeffs,(__cudart_i2opi_d - __cudart_sin_cos_coeffs)
__cudart_sin_cos_coeffs:
        /*0000*/ 	.byte	0x46, 0xd2, 0xb0, 0x2c, 0xf1, 0xe5, 0x5a, 0xbe, 0x92, 0xe3, 0xac, 0x69, 0xe3, 0x1d, 0xc7, 0x3e
        /*0010*/ 	.byte	0xa1, 0x62, 0xdb, 0x19, 0xa0, 0x01, 0x2a, 0xbf, 0x18, 0x08, 0x11, 0x11, 0x11, 0x11, 0x81, 0x3f
        /*0020*/ 	.byte	0x54, 0x55, 0x55, 0x55, 0x55, 0x55, 0xc5, 0xbf, 0x00, 0x00, 0x00, 0x00, 0x00, 0x00, 0x00, 0x00
        /*0030*/ 	.byte	0x00, 0x00, 0x00, 0x00, 0x00, 0x00, 0x00, 0x00, 0x64, 0x81, 0xfd, 0x20, 0x83, 0xff, 0xa8, 0xbd
        /*0040*/ 	.byte	0x28, 0x85, 0xef, 0xc1, 0xa7, 0xee, 0x21, 0x3e, 0xd9, 0xe6, 0x06, 0x8e, 0x4f, 0x7e, 0x92, 0xbe
        /*0050*/ 	.byte	0xe9, 0xbc, 0xdd, 0x19, 0xa0, 0x01, 0xfa, 0x3e, 0x47, 0x5d, 0xc1, 0x16, 0x6c, 0xc1, 0x56, 0xbf
        /*0060*/ 	.byte	0x51, 0x55, 0x55, 0x55, 0x55, 0x55, 0xa5, 0x3f, 0x00, 0x00, 0x00, 0x00, 0x00, 0x00, 0xe0, 0xbf
        /*0070*/ 	.byte	0x00, 0x00, 0x00, 0x00, 0x00, 0x00, 0xf0, 0x3f, 0x00, 0x00, 0x00, 0x00, 0x00, 0x00, 0x00, 0x00
	.type		__cudart_i2opi_d,@object
	.size		__cudart_i2opi_d,(.L_0 - __cudart_i2opi_d)
__cudart_i2opi_d:
        /* <DEDUP_REMOVED lines=9> */
.L_0:


//--------------------- .nv.shared.reserved.0     --------------------------
	.section	.nv.shared.reserved.0,"aw",@nobits
	.weak		__nv_reservedSMEM_offset_0_alias
	.size		__nv_reservedSMEM_offset_0_alias, 0, 64
	.other		__nv_reservedSMEM_offset_0_alias,@"STO_CUDA_RESERVED_SHARED STV_DEFAULT"
__nv_reservedSMEM_offset_0_alias:
	.zero		0
	.zero		64


//--------------------- .nv.shared.sumReductionKernel --------------------------
	.section	.nv.shared.sumReductionKernel,"aw",@nobits
	.sectionflags	@""
	.align	8
.nv.shared.sumReductionKernel:
	.zero		9216


//--------------------- .nv.shared.accuracyKernel --------------------------
	.section	.nv.shared.accuracyKernel,"aw",@nobits
	.sectionflags	@""
	.align	4
.nv.shared.accuracyKernel:
	.zero		2048


//--------------------- .nv.constant0.logLossDerivativeKernel --------------------------
	.section	.nv.constant0.logLossDerivativeKernel,"a",@progbits
	.sectionflags	@""
	.align	4
.nv.constant0.logLossDerivativeKernel:
	.zero		924


//--------------------- .nv.constant0.sumReductionKernel --------------------------
	.section	.nv.constant0.sumReductionKernel,"a",@progbits
	.sectionflags	@""
	.align	4
.nv.constant0.sumReductionKernel:
	.zero		916


//--------------------- .nv.constant0.sigmoidPrimeKernel --------------------------
	.section	.nv.constant0.sigmoidPrimeKernel,"a",@progbits
	.sectionflags	@""
	.align	4
.nv.constant0.sigmoidPrimeKernel:
	.zero		916


//--------------------- .nv.constant0.reluDerivativeKernel --------------------------
	.section	.nv.constant0.reluDerivativeKernel,"a",@progbits
	.sectionflags	@""
	.align	4
.nv.constant0.reluDerivativeKernel:
	.zero		916


//--------------------- .nv.constant0.reluKernel  --------------------------
	.section	.nv.constant0.reluKernel,"a",@progbits
	.sectionflags	@""
	.align	4
.nv.constant0.reluKernel:
	.zero		916


//--------------------- .nv.constant0.hadamardProd --------------------------
	.section	.nv.constant0.hadamardProd,"a",@progbits
	.sectionflags	@""
	.align	4
.nv.constant0.hadamardProd:
	.zero		924


//--------------------- .nv.constant0.matrixMul   --------------------------
	.section	.nv.constant0.matrixMul,"a",@progbits
	.sectionflags	@""
	.align	4
.nv.constant0.matrixMul:
	.zero		932


//--------------------- .nv.constant0.transpose_naive --------------------------
	.section	.nv.constant0.transpose_naive,"a",@progbits
	.sectionflags	@""
	.align	4
.nv.constant0.transpose_naive:
	.zero		920


//--------------------- .nv.constant0.compareMemory --------------------------
	.section	.nv.constant0.compareMemory,"a",@progbits
	.sectionflags	@""
	.align	4
.nv.constant0.compareMemory:
	.zero		928


//--------------------- .nv.constant0.gradGemvXT  --------------------------
	.section	.nv.constant0.gradGemvXT,"a",@progbits
	.sectionflags	@""
	.align	4
.nv.constant0.gradGemvXT:
	.zero		928


//--------------------- .nv.constant0.thresholdKernel --------------------------
	.section	.nv.constant0.thresholdKernel,"a",@progbits
	.sectionflags	@""
	.align	4
.nv.constant0.thresholdKernel:
	.zero		916


//--------------------- .nv.constant0.sigmoidKernel --------------------------
	.section	.nv.constant0.sigmoidKernel,"a",@progbits
	.sectionflags	@""
	.align	4
.nv.constant0.sigmoidKernel:
	.zero		916


//--------------------- .nv.constant0.gemvRowMajor --------------------------
	.section	.nv.constant0.gemvRowMajor,"a",@progbits
	.sectionflags	@""
	.align	4
.nv.constant0.gemvRowMajor:
	.zero		928


//--------------------- .nv.constant0.accuracyKernel --------------------------
	.section	.nv.constant0.accuracyKernel,"a",@progbits
	.sectionflags	@""
	.align	4
.nv.constant0.accuracyKernel:
	.zero		924


//--------------------- .nv.constant0.updateWeights --------------------------
	.section	.nv.constant0.updateWeights,"a",@progbits
	.sectionflags	@""
	.align	4
.nv.constant0.updateWeights:
	.zero		916


//--------------------- .nv.constant0.element_op  --------------------------
	.section	.nv.constant0.element_op,"a",@progbits
	.sectionflags	@""
	.align	4
.nv.constant0.element_op:
	.zero		928


//--------------------- .nv.constant0.scaleVector --------------------------
	.section	.nv.constant0.scaleVector,"a",@progbits
	.sectionflags	@""
	.align	4
.nv.constant0.scaleVector:
	.zero		916


//--------------------- .nv.constant0.vector_add  --------------------------
	.section	.nv.constant0.vector_add,"a",@progbits
	.sectionflags	@""
	.align	4
.nv.constant0.vector_add:
	.zero		928


//--------------------- .nv.constant0.fill_value  --------------------------
	.section	.nv.constant0.fill_value,"a",@progbits
	.sectionflags	@""
	.align	4
.nv.constant0.fill_value:
	.zero		920


//--------------------- SYMBOLS --------------------------

	.type		.nv.reservedSmem.offset0,@object
	.size		.nv.reservedSmem.offset0,0x4
	.type		.nv.reservedSmem.cap,@object
	.size		.nv.reservedSmem.cap,0x4
